//
// Generated by NVIDIA NVVM Compiler
//
// Compiler Build ID: CL-36424714
// Cuda compilation tools, release 13.0, V13.0.88
// Based on NVVM 20.0.0
//

.version 9.0
.target sm_100
.address_size 64

	// .globl	transpose2D

.visible .entry transpose2D(
	.param .u64 .ptr .align 1 transpose2D_param_0,
	.param .u64 .ptr .align 1 transpose2D_param_1,
	.param .u32 transpose2D_param_2,
	.param .u32 transpose2D_param_3
)
{
	.reg .pred 	%p<4>;
	.reg .b32 	%r<13>;
	.reg .b32 	%f<2>;
	.reg .b64 	%rd<9>;

	ld.param.u64 	%rd1, [transpose2D_param_0];
	ld.param.u64 	%rd2, [transpose2D_param_1];
	ld.param.u32 	%r3, [transpose2D_param_2];
	ld.param.u32 	%r4, [transpose2D_param_3];
	mov.u32 	%r5, %ctaid.y;
	mov.u32 	%r6, %ntid.y;
	mov.u32 	%r7, %tid.y;
	mad.lo.s32 	%r1, %r5, %r6, %r7;
	mov.u32 	%r8, %ctaid.x;
	mov.u32 	%r9, %ntid.x;
	mov.u32 	%r10, %tid.x;
	mad.lo.s32 	%r2, %r8, %r9, %r10;
	setp.ge.s32 	%p1, %r1, %r3;
	setp.ge.s32 	%p2, %r2, %r4;
	or.pred  	%p3, %p1, %p2;
	@%p3 bra 	$L__BB0_2;
	cvta.to.global.u64 	%rd3, %rd1;
	cvta.to.global.u64 	%rd4, %rd2;
	mad.lo.s32 	%r11, %r4, %r1, %r2;
	mul.wide.s32 	%rd5, %r11, 4;
	add.s64 	%rd6, %rd3, %rd5;
	ld.global.f32 	%f1, [%rd6];
	mad.lo.s32 	%r12, %r3, %r2, %r1;
	mul.wide.s32 	%rd7, %r12, 4;
	add.s64 	%rd8, %rd4, %rd7;
	st.global.f32 	[%rd8], %f1;
$L__BB0_2:
	ret;

}
	// .globl	sumAxis0
.visible .entry sumAxis0(
	.param .u64 .ptr .align 1 sumAxis0_param_0,
	.param .u64 .ptr .align 1 sumAxis0_param_1,
	.param .u32 sumAxis0_param_2,
	.param .u32 sumAxis0_param_3
)
{
	.reg .pred 	%p<11>;
	.reg .b32 	%r<38>;
	.reg .b32 	%f<83>;
	.reg .b64 	%rd<43>;

	ld.param.u64 	%rd3, [sumAxis0_param_0];
	ld.param.u64 	%rd2, [sumAxis0_param_1];
	ld.param.u32 	%r23, [sumAxis0_param_2];
	ld.param.u32 	%r24, [sumAxis0_param_3];
	cvta.to.global.u64 	%rd1, %rd3;
	mov.u32 	%r25, %ctaid.x;
	mov.u32 	%r26, %ntid.x;
	mov.u32 	%r27, %tid.x;
	mad.lo.s32 	%r1, %r25, %r26, %r27;
	setp.ge.s32 	%p1, %r1, %r24;
	@%p1 bra 	$L__BB1_15;
	setp.lt.s32 	%p2, %r23, 1;
	mov.f32 	%f82, 0f00000000;
	@%p2 bra 	$L__BB1_14;
	and.b32  	%r2, %r23, 15;
	setp.lt.u32 	%p3, %r23, 16;
	mov.f32 	%f82, 0f00000000;
	mov.b32 	%r34, 0;
	@%p3 bra 	$L__BB1_5;
	and.b32  	%r34, %r23, 2147483632;
	neg.s32 	%r32, %r34;
	shl.b32 	%r5, %r24, 4;
	mov.f32 	%f82, 0f00000000;
	mul.wide.s32 	%rd6, %r24, 4;
	mov.u32 	%r31, %r1;
$L__BB1_4:
	.pragma "nounroll";
	mul.wide.s32 	%rd4, %r31, 4;
	add.s64 	%rd5, %rd1, %rd4;
	ld.global.f32 	%f18, [%rd5];
	add.f32 	%f19, %f82, %f18;
	add.s64 	%rd7, %rd5, %rd6;
	ld.global.f32 	%f20, [%rd7];
	add.f32 	%f21, %f19, %f20;
	add.s64 	%rd8, %rd7, %rd6;
	ld.global.f32 	%f22, [%rd8];
	add.f32 	%f23, %f21, %f22;
	add.s64 	%rd9, %rd8, %rd6;
	ld.global.f32 	%f24, [%rd9];
	add.f32 	%f25, %f23, %f24;
	add.s64 	%rd10, %rd9, %rd6;
	ld.global.f32 	%f26, [%rd10];
	add.f32 	%f27, %f25, %f26;
	add.s64 	%rd11, %rd10, %rd6;
	ld.global.f32 	%f28, [%rd11];
	add.f32 	%f29, %f27, %f28;
	add.s64 	%rd12, %rd11, %rd6;
	ld.global.f32 	%f30, [%rd12];
	add.f32 	%f31, %f29, %f30;
	add.s64 	%rd13, %rd12, %rd6;
	ld.global.f32 	%f32, [%rd13];
	add.f32 	%f33, %f31, %f32;
	add.s64 	%rd14, %rd13, %rd6;
	ld.global.f32 	%f34, [%rd14];
	add.f32 	%f35, %f33, %f34;
	add.s64 	%rd15, %rd14, %rd6;
	ld.global.f32 	%f36, [%rd15];
	add.f32 	%f37, %f35, %f36;
	add.s64 	%rd16, %rd15, %rd6;
	ld.global.f32 	%f38, [%rd16];
	add.f32 	%f39, %f37, %f38;
	add.s64 	%rd17, %rd16, %rd6;
	ld.global.f32 	%f40, [%rd17];
	add.f32 	%f41, %f39, %f40;
	add.s64 	%rd18, %rd17, %rd6;
	ld.global.f32 	%f42, [%rd18];
	add.f32 	%f43, %f41, %f42;
	add.s64 	%rd19, %rd18, %rd6;
	ld.global.f32 	%f44, [%rd19];
	add.f32 	%f45, %f43, %f44;
	add.s64 	%rd20, %rd19, %rd6;
	ld.global.f32 	%f46, [%rd20];
	add.f32 	%f47, %f45, %f46;
	add.s64 	%rd21, %rd20, %rd6;
	ld.global.f32 	%f48, [%rd21];
	add.f32 	%f82, %f47, %f48;
	add.s32 	%r32, %r32, 16;
	add.s32 	%r31, %r31, %r5;
	setp.ne.s32 	%p4, %r32, 0;
	@%p4 bra 	$L__BB1_4;
$L__BB1_5:
	setp.eq.s32 	%p5, %r2, 0;
	@%p5 bra 	$L__BB1_14;
	and.b32  	%r11, %r23, 7;
	setp.lt.u32 	%p6, %r2, 8;
	@%p6 bra 	$L__BB1_8;
	mad.lo.s32 	%r29, %r34, %r24, %r1;
	mul.wide.s32 	%rd22, %r29, 4;
	add.s64 	%rd23, %rd1, %rd22;
	ld.global.f32 	%f50, [%rd23];
	add.f32 	%f51, %f82, %f50;
	mul.wide.s32 	%rd24, %r24, 4;
	add.s64 	%rd25, %rd23, %rd24;
	ld.global.f32 	%f52, [%rd25];
	add.f32 	%f53, %f51, %f52;
	add.s64 	%rd26, %rd25, %rd24;
	ld.global.f32 	%f54, [%rd26];
	add.f32 	%f55, %f53, %f54;
	add.s64 	%rd27, %rd26, %rd24;
	ld.global.f32 	%f56, [%rd27];
	add.f32 	%f57, %f55, %f56;
	add.s64 	%rd28, %rd27, %rd24;
	ld.global.f32 	%f58, [%rd28];
	add.f32 	%f59, %f57, %f58;
	add.s64 	%rd29, %rd28, %rd24;
	ld.global.f32 	%f60, [%rd29];
	add.f32 	%f61, %f59, %f60;
	add.s64 	%rd30, %rd29, %rd24;
	ld.global.f32 	%f62, [%rd30];
	add.f32 	%f63, %f61, %f62;
	add.s64 	%rd31, %rd30, %rd24;
	ld.global.f32 	%f64, [%rd31];
	add.f32 	%f82, %f63, %f64;
	add.s32 	%r34, %r34, 8;
$L__BB1_8:
	setp.eq.s32 	%p7, %r11, 0;
	@%p7 bra 	$L__BB1_14;
	and.b32  	%r14, %r23, 3;
	setp.lt.u32 	%p8, %r11, 4;
	@%p8 bra 	$L__BB1_11;
	mad.lo.s32 	%r30, %r34, %r24, %r1;
	mul.wide.s32 	%rd32, %r30, 4;
	add.s64 	%rd33, %rd1, %rd32;
	ld.global.f32 	%f66, [%rd33];
	add.f32 	%f67, %f82, %f66;
	mul.wide.s32 	%rd34, %r24, 4;
	add.s64 	%rd35, %rd33, %rd34;
	ld.global.f32 	%f68, [%rd35];
	add.f32 	%f69, %f67, %f68;
	add.s64 	%rd36, %rd35, %rd34;
	ld.global.f32 	%f70, [%rd36];
	add.f32 	%f71, %f69, %f70;
	add.s64 	%rd37, %rd36, %rd34;
	ld.global.f32 	%f72, [%rd37];
	add.f32 	%f82, %f71, %f72;
	add.s32 	%r34, %r34, 4;
$L__BB1_11:
	setp.eq.s32 	%p9, %r14, 0;
	@%p9 bra 	$L__BB1_14;
	mad.lo.s32 	%r37, %r34, %r24, %r1;
	neg.s32 	%r36, %r14;
$L__BB1_13:
	.pragma "nounroll";
	mul.wide.s32 	%rd38, %r37, 4;
	add.s64 	%rd39, %rd1, %rd38;
	ld.global.f32 	%f73, [%rd39];
	add.f32 	%f82, %f82, %f73;
	add.s32 	%r37, %r37, %r24;
	add.s32 	%r36, %r36, 1;
	setp.ne.s32 	%p10, %r36, 0;
	@%p10 bra 	$L__BB1_13;
$L__BB1_14:
	cvta.to.global.u64 	%rd40, %rd2;
	mul.wide.s32 	%rd41, %r1, 4;
	add.s64 	%rd42, %rd40, %rd41;
	st.global.f32 	[%rd42], %f82;
$L__BB1_15:
	ret;

}
	// .globl	sumAxis1
.visible .entry sumAxis1(
	.param .u64 .ptr .align 1 sumAxis1_param_0,
	.param .u64 .ptr .align 1 sumAxis1_param_1,
	.param .u32 sumAxis1_param_2,
	.param .u32 sumAxis1_param_3
)
{
	.reg .pred 	%p<11>;
	.reg .b32 	%r<38>;
	.reg .b32 	%f<83>;
	.reg .b64 	%rd<16>;

	ld.param.u64 	%rd4, [sumAxis1_param_0];
	ld.param.u64 	%rd3, [sumAxis1_param_1];
	ld.param.u32 	%r24, [sumAxis1_param_2];
	ld.param.u32 	%r23, [sumAxis1_param_3];
	cvta.to.global.u64 	%rd1, %rd4;
	mov.u32 	%r25, %ctaid.x;
	mov.u32 	%r26, %ntid.x;
	mov.u32 	%r27, %tid.x;
	mad.lo.s32 	%r1, %r25, %r26, %r27;
	setp.ge.s32 	%p1, %r1, %r24;
	@%p1 bra 	$L__BB2_15;
	setp.lt.s32 	%p2, %r23, 1;
	mov.f32 	%f82, 0f00000000;
	@%p2 bra 	$L__BB2_14;
	mul.lo.s32 	%r2, %r23, %r1;
	and.b32  	%r3, %r23, 15;
	setp.lt.u32 	%p3, %r23, 16;
	mov.f32 	%f82, 0f00000000;
	mov.b32 	%r34, 0;
	@%p3 bra 	$L__BB2_5;
	and.b32  	%r34, %r23, 2147483632;
	neg.s32 	%r32, %r34;
	add.s64 	%rd2, %rd1, 32;
	mov.f32 	%f82, 0f00000000;
	mov.u32 	%r31, %r2;
$L__BB2_4:
	.pragma "nounroll";
	mul.wide.s32 	%rd5, %r31, 4;
	add.s64 	%rd6, %rd2, %rd5;
	ld.global.f32 	%f18, [%rd6+-32];
	add.f32 	%f19, %f82, %f18;
	ld.global.f32 	%f20, [%rd6+-28];
	add.f32 	%f21, %f19, %f20;
	ld.global.f32 	%f22, [%rd6+-24];
	add.f32 	%f23, %f21, %f22;
	ld.global.f32 	%f24, [%rd6+-20];
	add.f32 	%f25, %f23, %f24;
	ld.global.f32 	%f26, [%rd6+-16];
	add.f32 	%f27, %f25, %f26;
	ld.global.f32 	%f28, [%rd6+-12];
	add.f32 	%f29, %f27, %f28;
	ld.global.f32 	%f30, [%rd6+-8];
	add.f32 	%f31, %f29, %f30;
	ld.global.f32 	%f32, [%rd6+-4];
	add.f32 	%f33, %f31, %f32;
	ld.global.f32 	%f34, [%rd6];
	add.f32 	%f35, %f33, %f34;
	ld.global.f32 	%f36, [%rd6+4];
	add.f32 	%f37, %f35, %f36;
	ld.global.f32 	%f38, [%rd6+8];
	add.f32 	%f39, %f37, %f38;
	ld.global.f32 	%f40, [%rd6+12];
	add.f32 	%f41, %f39, %f40;
	ld.global.f32 	%f42, [%rd6+16];
	add.f32 	%f43, %f41, %f42;
	ld.global.f32 	%f44, [%rd6+20];
	add.f32 	%f45, %f43, %f44;
	ld.global.f32 	%f46, [%rd6+24];
	add.f32 	%f47, %f45, %f46;
	ld.global.f32 	%f48, [%rd6+28];
	add.f32 	%f82, %f47, %f48;
	add.s32 	%r32, %r32, 16;
	add.s32 	%r31, %r31, 16;
	setp.ne.s32 	%p4, %r32, 0;
	@%p4 bra 	$L__BB2_4;
$L__BB2_5:
	setp.eq.s32 	%p5, %r3, 0;
	@%p5 bra 	$L__BB2_14;
	and.b32  	%r11, %r23, 7;
	setp.lt.u32 	%p6, %r3, 8;
	@%p6 bra 	$L__BB2_8;
	add.s32 	%r29, %r34, %r2;
	mul.wide.s32 	%rd7, %r29, 4;
	add.s64 	%rd8, %rd1, %rd7;
	ld.global.f32 	%f50, [%rd8];
	add.f32 	%f51, %f82, %f50;
	ld.global.f32 	%f52, [%rd8+4];
	add.f32 	%f53, %f51, %f52;
	ld.global.f32 	%f54, [%rd8+8];
	add.f32 	%f55, %f53, %f54;
	ld.global.f32 	%f56, [%rd8+12];
	add.f32 	%f57, %f55, %f56;
	ld.global.f32 	%f58, [%rd8+16];
	add.f32 	%f59, %f57, %f58;
	ld.global.f32 	%f60, [%rd8+20];
	add.f32 	%f61, %f59, %f60;
	ld.global.f32 	%f62, [%rd8+24];
	add.f32 	%f63, %f61, %f62;
	ld.global.f32 	%f64, [%rd8+28];
	add.f32 	%f82, %f63, %f64;
	add.s32 	%r34, %r34, 8;
$L__BB2_8:
	setp.eq.s32 	%p7, %r11, 0;
	@%p7 bra 	$L__BB2_14;
	and.b32  	%r14, %r23, 3;
	setp.lt.u32 	%p8, %r11, 4;
	@%p8 bra 	$L__BB2_11;
	add.s32 	%r30, %r34, %r2;
	mul.wide.s32 	%rd9, %r30, 4;
	add.s64 	%rd10, %rd1, %rd9;
	ld.global.f32 	%f66, [%rd10];
	add.f32 	%f67, %f82, %f66;
	ld.global.f32 	%f68, [%rd10+4];
	add.f32 	%f69, %f67, %f68;
	ld.global.f32 	%f70, [%rd10+8];
	add.f32 	%f71, %f69, %f70;
	ld.global.f32 	%f72, [%rd10+12];
	add.f32 	%f82, %f71, %f72;
	add.s32 	%r34, %r34, 4;
$L__BB2_11:
	setp.eq.s32 	%p9, %r14, 0;
	@%p9 bra 	$L__BB2_14;
	add.s32 	%r37, %r34, %r2;
	neg.s32 	%r36, %r14;
$L__BB2_13:
	.pragma "nounroll";
	mul.wide.s32 	%rd11, %r37, 4;
	add.s64 	%rd12, %rd1, %rd11;
	ld.global.f32 	%f73, [%rd12];
	add.f32 	%f82, %f82, %f73;
	add.s32 	%r37, %r37, 1;
	add.s32 	%r36, %r36, 1;
	setp.ne.s32 	%p10, %r36, 0;
	@%p10 bra 	$L__BB2_13;
$L__BB2_14:
	cvta.to.global.u64 	%rd13, %rd3;
	mul.wide.s32 	%rd14, %r1, 4;
	add.s64 	%rd15, %rd13, %rd14;
	st.global.f32 	[%rd15], %f82;
$L__BB2_15:
	ret;

}
	// .globl	matmul2D
.visible .entry matmul2D(
	.param .u64 .ptr .align 1 matmul2D_param_0,
	.param .u64 .ptr .align 1 matmul2D_param_1,
	.param .u64 .ptr .align 1 matmul2D_param_2,
	.param .u32 matmul2D_param_3,
	.param .u32 matmul2D_param_4,
	.param .u32 matmul2D_param_5
)
{
	.reg .pred 	%p<13>;
	.reg .b32 	%r<41>;
	.reg .b32 	%f<68>;
	.reg .b64 	%rd<53>;

	ld.param.u64 	%rd7, [matmul2D_param_0];
	ld.param.u64 	%rd8, [matmul2D_param_1];
	ld.param.u64 	%rd6, [matmul2D_param_2];
	ld.param.u32 	%r20, [matmul2D_param_3];
	ld.param.u32 	%r18, [matmul2D_param_4];
	ld.param.u32 	%r19, [matmul2D_param_5];
	cvta.to.global.u64 	%rd1, %rd8;
	cvta.to.global.u64 	%rd2, %rd7;
	mov.u32 	%r21, %ctaid.y;
	mov.u32 	%r22, %ntid.y;
	mov.u32 	%r23, %tid.y;
	mad.lo.s32 	%r1, %r21, %r22, %r23;
	mov.u32 	%r24, %ctaid.x;
	mov.u32 	%r25, %ntid.x;
	mov.u32 	%r26, %tid.x;
	mad.lo.s32 	%r2, %r24, %r25, %r26;
	setp.ge.s32 	%p1, %r1, %r20;
	setp.ge.s32 	%p2, %r2, %r19;
	or.pred  	%p3, %p1, %p2;
	@%p3 bra 	$L__BB3_14;
	setp.lt.s32 	%p4, %r18, 1;
	mov.f32 	%f67, 0f00000000;
	@%p4 bra 	$L__BB3_13;
	mul.lo.s32 	%r3, %r18, %r1;
	and.b32  	%r4, %r18, 7;
	setp.lt.u32 	%p5, %r18, 8;
	mov.f32 	%f67, 0f00000000;
	mov.b32 	%r39, 0;
	@%p5 bra 	$L__BB3_5;
	and.b32  	%r39, %r18, 2147483640;
	neg.s32 	%r37, %r39;
	shl.b32 	%r7, %r19, 3;
	mul.wide.u32 	%rd9, %r3, 4;
	add.s64 	%rd10, %rd9, %rd2;
	add.s64 	%rd52, %rd10, 16;
	mov.f32 	%f67, 0f00000000;
	mul.wide.s32 	%rd13, %r19, 4;
	mov.u32 	%r36, %r2;
$L__BB3_4:
	.pragma "nounroll";
	ld.global.f32 	%f17, [%rd52+-16];
	mul.wide.s32 	%rd11, %r36, 4;
	add.s64 	%rd12, %rd1, %rd11;
	ld.global.f32 	%f18, [%rd12];
	fma.rn.f32 	%f19, %f17, %f18, %f67;
	ld.global.f32 	%f20, [%rd52+-12];
	add.s64 	%rd14, %rd12, %rd13;
	ld.global.f32 	%f21, [%rd14];
	fma.rn.f32 	%f22, %f20, %f21, %f19;
	ld.global.f32 	%f23, [%rd52+-8];
	add.s64 	%rd15, %rd14, %rd13;
	ld.global.f32 	%f24, [%rd15];
	fma.rn.f32 	%f25, %f23, %f24, %f22;
	ld.global.f32 	%f26, [%rd52+-4];
	add.s64 	%rd16, %rd15, %rd13;
	ld.global.f32 	%f27, [%rd16];
	fma.rn.f32 	%f28, %f26, %f27, %f25;
	ld.global.f32 	%f29, [%rd52];
	add.s64 	%rd17, %rd16, %rd13;
	ld.global.f32 	%f30, [%rd17];
	fma.rn.f32 	%f31, %f29, %f30, %f28;
	ld.global.f32 	%f32, [%rd52+4];
	add.s64 	%rd18, %rd17, %rd13;
	ld.global.f32 	%f33, [%rd18];
	fma.rn.f32 	%f34, %f32, %f33, %f31;
	ld.global.f32 	%f35, [%rd52+8];
	add.s64 	%rd19, %rd18, %rd13;
	ld.global.f32 	%f36, [%rd19];
	fma.rn.f32 	%f37, %f35, %f36, %f34;
	ld.global.f32 	%f38, [%rd52+12];
	add.s64 	%rd20, %rd19, %rd13;
	ld.global.f32 	%f39, [%rd20];
	fma.rn.f32 	%f67, %f38, %f39, %f37;
	add.s32 	%r37, %r37, 8;
	add.s32 	%r36, %r36, %r7;
	add.s64 	%rd52, %rd52, 32;
	setp.ne.s32 	%p6, %r37, 0;
	@%p6 bra 	$L__BB3_4;
$L__BB3_5:
	setp.eq.s32 	%p7, %r4, 0;
	@%p7 bra 	$L__BB3_13;
	and.b32  	%r13, %r18, 3;
	setp.lt.u32 	%p8, %r4, 4;
	@%p8 bra 	$L__BB3_8;
	add.s32 	%r28, %r39, %r3;
	mul.wide.u32 	%rd21, %r28, 4;
	add.s64 	%rd22, %rd2, %rd21;
	ld.global.f32 	%f41, [%rd22];
	mad.lo.s32 	%r29, %r39, %r19, %r2;
	mul.wide.s32 	%rd23, %r29, 4;
	add.s64 	%rd24, %rd1, %rd23;
	ld.global.f32 	%f42, [%rd24];
	fma.rn.f32 	%f43, %f41, %f42, %f67;
	cvt.u64.u32 	%rd25, %r3;
	cvt.u64.u32 	%rd26, %r39;
	add.s64 	%rd27, %rd26, %rd25;
	shl.b64 	%rd28, %rd27, 2;
	add.s64 	%rd29, %rd2, %rd28;
	ld.global.f32 	%f44, [%rd29+4];
	mul.wide.s32 	%rd30, %r19, 4;
	add.s64 	%rd31, %rd24, %rd30;
	ld.global.f32 	%f45, [%rd31];
	fma.rn.f32 	%f46, %f44, %f45, %f43;
	ld.global.f32 	%f47, [%rd29+8];
	add.s64 	%rd32, %rd31, %rd30;
	ld.global.f32 	%f48, [%rd32];
	fma.rn.f32 	%f49, %f47, %f48, %f46;
	ld.global.f32 	%f50, [%rd29+12];
	add.s64 	%rd33, %rd32, %rd30;
	ld.global.f32 	%f51, [%rd33];
	fma.rn.f32 	%f67, %f50, %f51, %f49;
	add.s32 	%r39, %r39, 4;
$L__BB3_8:
	setp.eq.s32 	%p9, %r13, 0;
	@%p9 bra 	$L__BB3_13;
	setp.eq.s32 	%p10, %r13, 1;
	@%p10 bra 	$L__BB3_11;
	add.s32 	%r30, %r39, %r3;
	mul.wide.u32 	%rd34, %r30, 4;
	add.s64 	%rd35, %rd2, %rd34;
	ld.global.f32 	%f53, [%rd35];
	mad.lo.s32 	%r31, %r39, %r19, %r2;
	mul.wide.s32 	%rd36, %r31, 4;
	add.s64 	%rd37, %rd1, %rd36;
	ld.global.f32 	%f54, [%rd37];
	fma.rn.f32 	%f55, %f53, %f54, %f67;
	cvt.u64.u32 	%rd38, %r3;
	cvt.u64.u32 	%rd39, %r39;
	add.s64 	%rd40, %rd39, %rd38;
	shl.b64 	%rd41, %rd40, 2;
	add.s64 	%rd42, %rd2, %rd41;
	ld.global.f32 	%f56, [%rd42+4];
	mul.wide.s32 	%rd43, %r19, 4;
	add.s64 	%rd44, %rd37, %rd43;
	ld.global.f32 	%f57, [%rd44];
	fma.rn.f32 	%f67, %f56, %f57, %f55;
	add.s32 	%r39, %r39, 2;
$L__BB3_11:
	and.b32  	%r32, %r18, 1;
	setp.eq.b32 	%p11, %r32, 1;
	not.pred 	%p12, %p11;
	@%p12 bra 	$L__BB3_13;
	add.s32 	%r33, %r39, %r3;
	mul.wide.u32 	%rd45, %r33, 4;
	add.s64 	%rd46, %rd2, %rd45;
	ld.global.f32 	%f58, [%rd46];
	mad.lo.s32 	%r34, %r39, %r19, %r2;
	mul.wide.s32 	%rd47, %r34, 4;
	add.s64 	%rd48, %rd1, %rd47;
	ld.global.f32 	%f59, [%rd48];
	fma.rn.f32 	%f67, %f58, %f59, %f67;
$L__BB3_13:
	mad.lo.s32 	%r35, %r19, %r1, %r2;
	cvta.to.global.u64 	%rd49, %rd6;
	mul.wide.s32 	%rd50, %r35, 4;
	add.s64 	%rd51, %rd49, %rd50;
	st.global.f32 	[%rd51], %f67;
$L__BB3_14:
	ret;

}
	// .globl	addBias2D
.visible .entry addBias2D(
	.param .u64 .ptr .align 1 addBias2D_param_0,
	.param .u64 .ptr .align 1 addBias2D_param_1,
	.param .u64 .ptr .align 1 addBias2D_param_2,
	.param .u32 addBias2D_param_3,
	.param .u32 addBias2D_param_4
)
{
	.reg .pred 	%p<4>;
	.reg .b32 	%r<12>;
	.reg .b32 	%f<4>;
	.reg .b64 	%rd<12>;

	ld.param.u64 	%rd1, [addBias2D_param_0];
	ld.param.u64 	%rd2, [addBias2D_param_1];
	ld.param.u64 	%rd3, [addBias2D_param_2];
	ld.param.u32 	%r4, [addBias2D_param_3];
	ld.param.u32 	%r3, [addBias2D_param_4];
	mov.u32 	%r5, %ctaid.y;
	mov.u32 	%r6, %ntid.y;
	mov.u32 	%r7, %tid.y;
	mad.lo.s32 	%r1, %r5, %r6, %r7;
	mov.u32 	%r8, %ctaid.x;
	mov.u32 	%r9, %ntid.x;
	mov.u32 	%r10, %tid.x;
	mad.lo.s32 	%r2, %r8, %r9, %r10;
	setp.ge.s32 	%p1, %r1, %r4;
	setp.ge.s32 	%p2, %r2, %r3;
	or.pred  	%p3, %p1, %p2;
	@%p3 bra 	$L__BB4_2;
	cvta.to.global.u64 	%rd4, %rd1;
	cvta.to.global.u64 	%rd5, %rd2;
	cvta.to.global.u64 	%rd6, %rd3;
	mad.lo.s32 	%r11, %r3, %r1, %r2;
	mul.wide.s32 	%rd7, %r11, 4;
	add.s64 	%rd8, %rd4, %rd7;
	ld.global.f32 	%f1, [%rd8];
	mul.wide.s32 	%rd9, %r2, 4;
	add.s64 	%rd10, %rd5, %rd9;
	ld.global.f32 	%f2, [%rd10];
	add.f32 	%f3, %f1, %f2;
	add.s64 	%rd11, %rd6, %rd7;
	st.global.f32 	[%rd11], %f3;
$L__BB4_2:
	ret;

}
	// .globl	zeroPadKernel
.visible .entry zeroPadKernel(
	.param .u64 .ptr .align 1 zeroPadKernel_param_0,
	.param .u64 .ptr .align 1 zeroPadKernel_param_1,
	.param .u32 zeroPadKernel_param_2,
	.param .u32 zeroPadKernel_param_3,
	.param .u32 zeroPadKernel_param_4,
	.param .u32 zeroPadKernel_param_5,
	.param .u32 zeroPadKernel_param_6
)
{
	.reg .pred 	%p<13>;
	.reg .b32 	%r<33>;
	.reg .b32 	%f<2>;
	.reg .b64 	%rd<11>;

	ld.param.u64 	%rd2, [zeroPadKernel_param_0];
	ld.param.u64 	%rd3, [zeroPadKernel_param_1];
	ld.param.u32 	%r9, [zeroPadKernel_param_3];
	ld.param.u32 	%r10, [zeroPadKernel_param_4];
	ld.param.u32 	%r11, [zeroPadKernel_param_5];
	ld.param.u32 	%r12, [zeroPadKernel_param_6];
	cvta.to.global.u64 	%rd1, %rd3;
	mov.u32 	%r13, %tid.y;
	mov.u32 	%r14, %ctaid.x;
	shl.b32 	%r15, %r12, 1;
	add.s32 	%r1, %r15, %r11;
	add.s32 	%r16, %r1, 15;
	shr.s32 	%r17, %r16, 31;
	shr.u32 	%r18, %r17, 28;
	add.s32 	%r19, %r16, %r18;
	shr.s32 	%r20, %r19, 4;
	div.u32 	%r21, %r14, %r20;
	shl.b32 	%r22, %r21, 4;
	add.s32 	%r2, %r22, %r13;
	mov.u32 	%r23, %tid.x;
	mul.lo.s32 	%r24, %r21, %r20;
	sub.s32 	%r25, %r14, %r24;
	shl.b32 	%r26, %r25, 4;
	add.s32 	%r3, %r26, %r23;
	add.s32 	%r4, %r15, %r10;
	setp.ge.s32 	%p1, %r2, %r4;
	setp.ge.s32 	%p2, %r3, %r1;
	or.pred  	%p3, %p1, %p2;
	@%p3 bra 	$L__BB5_4;
	mov.u32 	%r27, %ctaid.y;
	mov.u32 	%r28, %ctaid.z;
	mad.lo.s32 	%r5, %r9, %r28, %r27;
	mad.lo.s32 	%r29, %r4, %r5, %r2;
	mad.lo.s32 	%r6, %r29, %r1, %r3;
	sub.s32 	%r7, %r2, %r12;
	sub.s32 	%r8, %r3, %r12;
	setp.gt.s32 	%p4, %r7, -1;
	setp.lt.s32 	%p5, %r7, %r10;
	and.pred  	%p6, %p4, %p5;
	setp.gt.s32 	%p7, %r8, -1;
	setp.lt.s32 	%p8, %r8, %r11;
	and.pred  	%p9, %p7, %p8;
	and.pred  	%p11, %p6, %p9;
	not.pred 	%p12, %p11;
	@%p12 bra 	$L__BB5_3;
	mad.lo.s32 	%r31, %r5, %r10, %r7;
	mad.lo.s32 	%r32, %r31, %r11, %r8;
	cvta.to.global.u64 	%rd6, %rd2;
	mul.wide.s32 	%rd7, %r32, 4;
	add.s64 	%rd8, %rd6, %rd7;
	ld.global.f32 	%f1, [%rd8];
	mul.wide.s32 	%rd9, %r6, 4;
	add.s64 	%rd10, %rd1, %rd9;
	st.global.f32 	[%rd10], %f1;
	bra.uni 	$L__BB5_4;
$L__BB5_3:
	mul.wide.s32 	%rd4, %r6, 4;
	add.s64 	%rd5, %rd1, %rd4;
	mov.b32 	%r30, 0;
	st.global.u32 	[%rd5], %r30;
$L__BB5_4:
	ret;

}
	// .globl	sliceKernel
.visible .entry sliceKernel(
	.param .u64 .ptr .align 1 sliceKernel_param_0,
	.param .u64 .ptr .align 1 sliceKernel_param_1,
	.param .u32 sliceKernel_param_2,
	.param .u64 .ptr .align 1 sliceKernel_param_3,
	.param .u64 .ptr .align 1 sliceKernel_param_4,
	.param .u64 .ptr .align 1 sliceKernel_param_5,
	.param .u32 sliceKernel_param_6
)
{
	.local .align 16 .b8 	__local_depot6[32];
	.reg .b64 	%SP;
	.reg .b64 	%SPL;
	.reg .pred 	%p<19>;
	.reg .b32 	%r<367>;
	.reg .b32 	%f<2>;
	.reg .b64 	%rd<182>;

	mov.u64 	%SPL, __local_depot6;
	ld.param.u64 	%rd7, [sliceKernel_param_0];
	ld.param.u64 	%rd8, [sliceKernel_param_1];
	ld.param.u32 	%r64, [sliceKernel_param_2];
	ld.param.u64 	%rd9, [sliceKernel_param_3];
	ld.param.u64 	%rd10, [sliceKernel_param_4];
	ld.param.u64 	%rd11, [sliceKernel_param_5];
	ld.param.u32 	%r65, [sliceKernel_param_6];
	cvta.to.global.u64 	%rd1, %rd11;
	cvta.to.global.u64 	%rd2, %rd9;
	cvta.to.global.u64 	%rd3, %rd10;
	add.u64 	%rd4, %SPL, 0;
	mov.u32 	%r66, %ctaid.x;
	mov.u32 	%r67, %ntid.x;
	mov.u32 	%r68, %tid.x;
	mad.lo.s32 	%r1, %r66, %r67, %r68;
	setp.ge.s32 	%p1, %r1, %r65;
	@%p1 bra 	$L__BB6_29;
	setp.lt.s32 	%p2, %r64, 1;
	mov.b64 	%rd181, 0;
	@%p2 bra 	$L__BB6_28;
	and.b32  	%r2, %r64, 7;
	setp.lt.u32 	%p3, %r64, 8;
	mov.u32 	%r339, %r64;
	mov.u32 	%r340, %r1;
	@%p3 bra 	$L__BB6_6;
	add.s32 	%r344, %r64, -4;
	and.b32  	%r69, %r64, 2147483640;
	neg.s32 	%r343, %r69;
	mov.u32 	%r340, %r1;
$L__BB6_4:
	.pragma "nounroll";
	add.s32 	%r70, %r344, 3;
	mul.wide.u32 	%rd14, %r70, 4;
	add.s64 	%rd15, %rd1, %rd14;
	ld.global.u32 	%r71, [%rd15];
	div.s32 	%r72, %r340, %r71;
	mul.lo.s32 	%r73, %r72, %r71;
	sub.s32 	%r74, %r340, %r73;
	add.s64 	%rd16, %rd4, %rd14;
	st.local.u32 	[%rd16], %r74;
	add.s32 	%r75, %r344, 2;
	mul.wide.u32 	%rd17, %r75, 4;
	add.s64 	%rd18, %rd1, %rd17;
	ld.global.u32 	%r76, [%rd18];
	div.s32 	%r77, %r72, %r76;
	mul.lo.s32 	%r78, %r77, %r76;
	sub.s32 	%r79, %r72, %r78;
	add.s64 	%rd19, %rd4, %rd17;
	st.local.u32 	[%rd19], %r79;
	add.s32 	%r80, %r344, 1;
	mul.wide.u32 	%rd20, %r80, 4;
	add.s64 	%rd21, %rd1, %rd20;
	ld.global.u32 	%r81, [%rd21];
	div.s32 	%r82, %r77, %r81;
	mul.lo.s32 	%r83, %r82, %r81;
	sub.s32 	%r84, %r77, %r83;
	add.s64 	%rd22, %rd4, %rd20;
	st.local.u32 	[%rd22], %r84;
	add.s32 	%r85, %r344, -4;
	mul.wide.u32 	%rd23, %r344, 4;
	add.s64 	%rd24, %rd1, %rd23;
	ld.global.u32 	%r86, [%rd24];
	div.s32 	%r87, %r82, %r86;
	mul.lo.s32 	%r88, %r87, %r86;
	sub.s32 	%r89, %r82, %r88;
	add.s64 	%rd25, %rd4, %rd23;
	st.local.u32 	[%rd25], %r89;
	add.s32 	%r90, %r344, -1;
	mul.wide.u32 	%rd26, %r90, 4;
	add.s64 	%rd27, %rd1, %rd26;
	ld.global.u32 	%r91, [%rd27];
	div.s32 	%r92, %r87, %r91;
	mul.lo.s32 	%r93, %r92, %r91;
	sub.s32 	%r94, %r87, %r93;
	add.s64 	%rd28, %rd4, %rd26;
	st.local.u32 	[%rd28], %r94;
	add.s32 	%r95, %r344, -2;
	mul.wide.u32 	%rd29, %r95, 4;
	add.s64 	%rd30, %rd1, %rd29;
	ld.global.u32 	%r96, [%rd30];
	div.s32 	%r97, %r92, %r96;
	mul.lo.s32 	%r98, %r97, %r96;
	sub.s32 	%r99, %r92, %r98;
	add.s64 	%rd31, %rd4, %rd29;
	st.local.u32 	[%rd31], %r99;
	add.s32 	%r100, %r344, -3;
	mul.wide.u32 	%rd32, %r100, 4;
	add.s64 	%rd33, %rd1, %rd32;
	ld.global.u32 	%r101, [%rd33];
	div.s32 	%r102, %r97, %r101;
	mul.lo.s32 	%r103, %r102, %r101;
	sub.s32 	%r104, %r97, %r103;
	add.s64 	%rd34, %rd4, %rd32;
	st.local.u32 	[%rd34], %r104;
	mul.wide.u32 	%rd35, %r85, 4;
	add.s64 	%rd36, %rd1, %rd35;
	ld.global.u32 	%r105, [%rd36];
	div.s32 	%r340, %r102, %r105;
	mul.lo.s32 	%r106, %r340, %r105;
	sub.s32 	%r107, %r102, %r106;
	add.s64 	%rd37, %rd4, %rd35;
	st.local.u32 	[%rd37], %r107;
	add.s32 	%r344, %r344, -8;
	add.s32 	%r343, %r343, 8;
	setp.eq.s32 	%p4, %r343, 0;
	@%p4 bra 	$L__BB6_5;
	bra.uni 	$L__BB6_4;
$L__BB6_5:
	add.s32 	%r339, %r344, 4;
$L__BB6_6:
	setp.eq.s32 	%p5, %r2, 0;
	@%p5 bra 	$L__BB6_14;
	and.b32  	%r8, %r64, 3;
	setp.lt.u32 	%p6, %r2, 4;
	@%p6 bra 	$L__BB6_9;
	add.s32 	%r108, %r339, -1;
	mul.wide.u32 	%rd38, %r108, 4;
	add.s64 	%rd39, %rd1, %rd38;
	ld.global.u32 	%r109, [%rd39];
	div.s32 	%r110, %r340, %r109;
	mul.lo.s32 	%r111, %r110, %r109;
	sub.s32 	%r112, %r340, %r111;
	add.s64 	%rd40, %rd4, %rd38;
	st.local.u32 	[%rd40], %r112;
	add.s32 	%r113, %r339, -2;
	mul.wide.u32 	%rd41, %r113, 4;
	add.s64 	%rd42, %rd1, %rd41;
	ld.global.u32 	%r114, [%rd42];
	div.s32 	%r115, %r110, %r114;
	mul.lo.s32 	%r116, %r115, %r114;
	sub.s32 	%r117, %r110, %r116;
	add.s64 	%rd43, %rd4, %rd41;
	st.local.u32 	[%rd43], %r117;
	add.s32 	%r118, %r339, -3;
	mul.wide.u32 	%rd44, %r118, 4;
	add.s64 	%rd45, %rd1, %rd44;
	ld.global.u32 	%r119, [%rd45];
	div.s32 	%r120, %r115, %r119;
	mul.lo.s32 	%r121, %r120, %r119;
	sub.s32 	%r122, %r115, %r121;
	add.s64 	%rd46, %rd4, %rd44;
	st.local.u32 	[%rd46], %r122;
	add.s32 	%r339, %r339, -4;
	mul.wide.u32 	%rd47, %r339, 4;
	add.s64 	%rd48, %rd1, %rd47;
	ld.global.u32 	%r123, [%rd48];
	div.s32 	%r340, %r120, %r123;
	mul.lo.s32 	%r124, %r340, %r123;
	sub.s32 	%r125, %r120, %r124;
	add.s64 	%rd49, %rd4, %rd47;
	st.local.u32 	[%rd49], %r125;
$L__BB6_9:
	setp.eq.s32 	%p7, %r8, 0;
	@%p7 bra 	$L__BB6_14;
	setp.eq.s32 	%p8, %r8, 1;
	@%p8 bra 	$L__BB6_12;
	add.s32 	%r126, %r339, -1;
	mul.wide.u32 	%rd50, %r126, 4;
	add.s64 	%rd51, %rd1, %rd50;
	ld.global.u32 	%r127, [%rd51];
	div.s32 	%r128, %r340, %r127;
	mul.lo.s32 	%r129, %r128, %r127;
	sub.s32 	%r130, %r340, %r129;
	add.s64 	%rd52, %rd4, %rd50;
	st.local.u32 	[%rd52], %r130;
	add.s32 	%r339, %r339, -2;
	mul.wide.u32 	%rd53, %r339, 4;
	add.s64 	%rd54, %rd1, %rd53;
	ld.global.u32 	%r131, [%rd54];
	div.s32 	%r340, %r128, %r131;
	mul.lo.s32 	%r132, %r340, %r131;
	sub.s32 	%r133, %r128, %r132;
	add.s64 	%rd55, %rd4, %rd53;
	st.local.u32 	[%rd55], %r133;
$L__BB6_12:
	and.b32  	%r134, %r64, 1;
	setp.eq.b32 	%p9, %r134, 1;
	not.pred 	%p10, %p9;
	@%p10 bra 	$L__BB6_14;
	add.s32 	%r135, %r339, -1;
	mul.wide.u32 	%rd56, %r135, 4;
	add.s64 	%rd57, %rd1, %rd56;
	ld.global.u32 	%r136, [%rd57];
	rem.s32 	%r137, %r340, %r136;
	add.s64 	%rd58, %rd4, %rd56;
	st.local.u32 	[%rd58], %r137;
$L__BB6_14:
	and.b32  	%r17, %r64, 15;
	setp.lt.u32 	%p11, %r64, 16;
	mov.b32 	%r366, 0;
	mov.b32 	%r356, 1;
	mov.u32 	%r355, %r64;
	@%p11 bra 	$L__BB6_18;
	add.s32 	%r347, %r64, -8;
	and.b32  	%r143, %r64, 2147483632;
	neg.s32 	%r346, %r143;
	mov.b32 	%r366, 0;
	mov.b32 	%r356, 1;
$L__BB6_16:
	.pragma "nounroll";
	add.s32 	%r144, %r347, 7;
	mul.wide.u32 	%rd59, %r144, 4;
	add.s64 	%rd60, %rd3, %rd59;
	ld.global.u32 	%r145, [%rd60];
	add.s64 	%rd61, %rd4, %rd59;
	ld.local.u32 	%r146, [%rd61];
	add.s32 	%r147, %r146, %r145;
	mad.lo.s32 	%r148, %r147, %r356, %r366;
	add.s64 	%rd62, %rd2, %rd59;
	ld.global.u32 	%r149, [%rd62];
	mul.lo.s32 	%r150, %r149, %r356;
	add.s32 	%r151, %r347, 6;
	mul.wide.u32 	%rd63, %r151, 4;
	add.s64 	%rd64, %rd3, %rd63;
	ld.global.u32 	%r152, [%rd64];
	add.s64 	%rd65, %rd4, %rd63;
	ld.local.u32 	%r153, [%rd65];
	add.s32 	%r154, %r153, %r152;
	mad.lo.s32 	%r155, %r154, %r150, %r148;
	add.s64 	%rd66, %rd2, %rd63;
	ld.global.u32 	%r156, [%rd66];
	mul.lo.s32 	%r157, %r156, %r150;
	add.s32 	%r158, %r347, 5;
	mul.wide.u32 	%rd67, %r158, 4;
	add.s64 	%rd68, %rd3, %rd67;
	ld.global.u32 	%r159, [%rd68];
	add.s64 	%rd69, %rd4, %rd67;
	ld.local.u32 	%r160, [%rd69];
	add.s32 	%r161, %r160, %r159;
	mad.lo.s32 	%r162, %r161, %r157, %r155;
	add.s64 	%rd70, %rd2, %rd67;
	ld.global.u32 	%r163, [%rd70];
	mul.lo.s32 	%r164, %r163, %r157;
	add.s32 	%r165, %r347, 4;
	mul.wide.u32 	%rd71, %r165, 4;
	add.s64 	%rd72, %rd3, %rd71;
	ld.global.u32 	%r166, [%rd72];
	add.s64 	%rd73, %rd4, %rd71;
	ld.local.u32 	%r167, [%rd73];
	add.s32 	%r168, %r167, %r166;
	mad.lo.s32 	%r169, %r168, %r164, %r162;
	add.s64 	%rd74, %rd2, %rd71;
	ld.global.u32 	%r170, [%rd74];
	mul.lo.s32 	%r171, %r170, %r164;
	add.s32 	%r172, %r347, 3;
	mul.wide.u32 	%rd75, %r172, 4;
	add.s64 	%rd76, %rd3, %rd75;
	ld.global.u32 	%r173, [%rd76];
	add.s64 	%rd77, %rd4, %rd75;
	ld.local.u32 	%r174, [%rd77];
	add.s32 	%r175, %r174, %r173;
	mad.lo.s32 	%r176, %r175, %r171, %r169;
	add.s64 	%rd78, %rd2, %rd75;
	ld.global.u32 	%r177, [%rd78];
	mul.lo.s32 	%r178, %r177, %r171;
	add.s32 	%r179, %r347, 2;
	mul.wide.u32 	%rd79, %r179, 4;
	add.s64 	%rd80, %rd3, %rd79;
	ld.global.u32 	%r180, [%rd80];
	add.s64 	%rd81, %rd4, %rd79;
	ld.local.u32 	%r181, [%rd81];
	add.s32 	%r182, %r181, %r180;
	mad.lo.s32 	%r183, %r182, %r178, %r176;
	add.s64 	%rd82, %rd2, %rd79;
	ld.global.u32 	%r184, [%rd82];
	mul.lo.s32 	%r185, %r184, %r178;
	add.s32 	%r186, %r347, 1;
	mul.wide.u32 	%rd83, %r186, 4;
	add.s64 	%rd84, %rd3, %rd83;
	ld.global.u32 	%r187, [%rd84];
	add.s64 	%rd85, %rd4, %rd83;
	ld.local.u32 	%r188, [%rd85];
	add.s32 	%r189, %r188, %r187;
	mad.lo.s32 	%r190, %r189, %r185, %r183;
	add.s64 	%rd86, %rd2, %rd83;
	ld.global.u32 	%r191, [%rd86];
	mul.lo.s32 	%r192, %r191, %r185;
	add.s32 	%r193, %r347, -8;
	mul.wide.u32 	%rd87, %r347, 4;
	add.s64 	%rd88, %rd3, %rd87;
	ld.global.u32 	%r194, [%rd88];
	add.s64 	%rd89, %rd4, %rd87;
	ld.local.u32 	%r195, [%rd89];
	add.s32 	%r196, %r195, %r194;
	mad.lo.s32 	%r197, %r196, %r192, %r190;
	add.s64 	%rd90, %rd2, %rd87;
	ld.global.u32 	%r198, [%rd90];
	mul.lo.s32 	%r199, %r198, %r192;
	add.s32 	%r200, %r347, -1;
	mul.wide.u32 	%rd91, %r200, 4;
	add.s64 	%rd92, %rd3, %rd91;
	ld.global.u32 	%r201, [%rd92];
	add.s64 	%rd93, %rd4, %rd91;
	ld.local.u32 	%r202, [%rd93];
	add.s32 	%r203, %r202, %r201;
	mad.lo.s32 	%r204, %r203, %r199, %r197;
	add.s64 	%rd94, %rd2, %rd91;
	ld.global.u32 	%r205, [%rd94];
	mul.lo.s32 	%r206, %r205, %r199;
	add.s32 	%r207, %r347, -2;
	mul.wide.u32 	%rd95, %r207, 4;
	add.s64 	%rd96, %rd3, %rd95;
	ld.global.u32 	%r208, [%rd96];
	add.s64 	%rd97, %rd4, %rd95;
	ld.local.u32 	%r209, [%rd97];
	add.s32 	%r210, %r209, %r208;
	mad.lo.s32 	%r211, %r210, %r206, %r204;
	add.s64 	%rd98, %rd2, %rd95;
	ld.global.u32 	%r212, [%rd98];
	mul.lo.s32 	%r213, %r212, %r206;
	add.s32 	%r214, %r347, -3;
	mul.wide.u32 	%rd99, %r214, 4;
	add.s64 	%rd100, %rd3, %rd99;
	ld.global.u32 	%r215, [%rd100];
	add.s64 	%rd101, %rd4, %rd99;
	ld.local.u32 	%r216, [%rd101];
	add.s32 	%r217, %r216, %r215;
	mad.lo.s32 	%r218, %r217, %r213, %r211;
	add.s64 	%rd102, %rd2, %rd99;
	ld.global.u32 	%r219, [%rd102];
	mul.lo.s32 	%r220, %r219, %r213;
	add.s32 	%r221, %r347, -4;
	mul.wide.u32 	%rd103, %r221, 4;
	add.s64 	%rd104, %rd3, %rd103;
	ld.global.u32 	%r222, [%rd104];
	add.s64 	%rd105, %rd4, %rd103;
	ld.local.u32 	%r223, [%rd105];
	add.s32 	%r224, %r223, %r222;
	mad.lo.s32 	%r225, %r224, %r220, %r218;
	add.s64 	%rd106, %rd2, %rd103;
	ld.global.u32 	%r226, [%rd106];
	mul.lo.s32 	%r227, %r226, %r220;
	add.s32 	%r228, %r347, -5;
	mul.wide.u32 	%rd107, %r228, 4;
	add.s64 	%rd108, %rd3, %rd107;
	ld.global.u32 	%r229, [%rd108];
	add.s64 	%rd109, %rd4, %rd107;
	ld.local.u32 	%r230, [%rd109];
	add.s32 	%r231, %r230, %r229;
	mad.lo.s32 	%r232, %r231, %r227, %r225;
	add.s64 	%rd110, %rd2, %rd107;
	ld.global.u32 	%r233, [%rd110];
	mul.lo.s32 	%r234, %r233, %r227;
	add.s32 	%r235, %r347, -6;
	mul.wide.u32 	%rd111, %r235, 4;
	add.s64 	%rd112, %rd3, %rd111;
	ld.global.u32 	%r236, [%rd112];
	add.s64 	%rd113, %rd4, %rd111;
	ld.local.u32 	%r237, [%rd113];
	add.s32 	%r238, %r237, %r236;
	mad.lo.s32 	%r239, %r238, %r234, %r232;
	add.s64 	%rd114, %rd2, %rd111;
	ld.global.u32 	%r240, [%rd114];
	mul.lo.s32 	%r241, %r240, %r234;
	add.s32 	%r242, %r347, -7;
	mul.wide.u32 	%rd115, %r242, 4;
	add.s64 	%rd116, %rd3, %rd115;
	ld.global.u32 	%r243, [%rd116];
	add.s64 	%rd117, %rd4, %rd115;
	ld.local.u32 	%r244, [%rd117];
	add.s32 	%r245, %r244, %r243;
	mad.lo.s32 	%r246, %r245, %r241, %r239;
	add.s64 	%rd118, %rd2, %rd115;
	ld.global.u32 	%r247, [%rd118];
	mul.lo.s32 	%r248, %r247, %r241;
	mul.wide.u32 	%rd119, %r193, 4;
	add.s64 	%rd120, %rd3, %rd119;
	ld.global.u32 	%r249, [%rd120];
	add.s64 	%rd121, %rd4, %rd119;
	ld.local.u32 	%r250, [%rd121];
	add.s32 	%r251, %r250, %r249;
	mad.lo.s32 	%r366, %r251, %r248, %r246;
	add.s64 	%rd122, %rd2, %rd119;
	ld.global.u32 	%r252, [%rd122];
	mul.lo.s32 	%r356, %r252, %r248;
	add.s32 	%r347, %r347, -16;
	add.s32 	%r346, %r346, 16;
	setp.ne.s32 	%p12, %r346, 0;
	@%p12 bra 	$L__BB6_16;
	add.s32 	%r355, %r347, 8;
$L__BB6_18:
	setp.eq.s32 	%p13, %r17, 0;
	@%p13 bra 	$L__BB6_27;
	setp.lt.u32 	%p14, %r17, 8;
	@%p14 bra 	$L__BB6_21;
	add.s32 	%r254, %r355, -1;
	mul.wide.u32 	%rd123, %r254, 4;
	add.s64 	%rd124, %rd3, %rd123;
	ld.global.u32 	%r255, [%rd124];
	add.s64 	%rd125, %rd4, %rd123;
	ld.local.u32 	%r256, [%rd125];
	add.s32 	%r257, %r256, %r255;
	mad.lo.s32 	%r258, %r257, %r356, %r366;
	add.s64 	%rd126, %rd2, %rd123;
	ld.global.u32 	%r259, [%rd126];
	mul.lo.s32 	%r260, %r259, %r356;
	add.s32 	%r261, %r355, -2;
	mul.wide.u32 	%rd127, %r261, 4;
	add.s64 	%rd128, %rd3, %rd127;
	ld.global.u32 	%r262, [%rd128];
	add.s64 	%rd129, %rd4, %rd127;
	ld.local.u32 	%r263, [%rd129];
	add.s32 	%r264, %r263, %r262;
	mad.lo.s32 	%r265, %r264, %r260, %r258;
	add.s64 	%rd130, %rd2, %rd127;
	ld.global.u32 	%r266, [%rd130];
	mul.lo.s32 	%r267, %r266, %r260;
	add.s32 	%r268, %r355, -3;
	mul.wide.u32 	%rd131, %r268, 4;
	add.s64 	%rd132, %rd3, %rd131;
	ld.global.u32 	%r269, [%rd132];
	add.s64 	%rd133, %rd4, %rd131;
	ld.local.u32 	%r270, [%rd133];
	add.s32 	%r271, %r270, %r269;
	mad.lo.s32 	%r272, %r271, %r267, %r265;
	add.s64 	%rd134, %rd2, %rd131;
	ld.global.u32 	%r273, [%rd134];
	mul.lo.s32 	%r274, %r273, %r267;
	add.s32 	%r275, %r355, -4;
	mul.wide.u32 	%rd135, %r275, 4;
	add.s64 	%rd136, %rd3, %rd135;
	ld.global.u32 	%r276, [%rd136];
	add.s64 	%rd137, %rd4, %rd135;
	ld.local.u32 	%r277, [%rd137];
	add.s32 	%r278, %r277, %r276;
	mad.lo.s32 	%r279, %r278, %r274, %r272;
	add.s64 	%rd138, %rd2, %rd135;
	ld.global.u32 	%r280, [%rd138];
	mul.lo.s32 	%r281, %r280, %r274;
	add.s32 	%r282, %r355, -5;
	mul.wide.u32 	%rd139, %r282, 4;
	add.s64 	%rd140, %rd3, %rd139;
	ld.global.u32 	%r283, [%rd140];
	add.s64 	%rd141, %rd4, %rd139;
	ld.local.u32 	%r284, [%rd141];
	add.s32 	%r285, %r284, %r283;
	mad.lo.s32 	%r286, %r285, %r281, %r279;
	add.s64 	%rd142, %rd2, %rd139;
	ld.global.u32 	%r287, [%rd142];
	mul.lo.s32 	%r288, %r287, %r281;
	add.s32 	%r289, %r355, -6;
	mul.wide.u32 	%rd143, %r289, 4;
	add.s64 	%rd144, %rd3, %rd143;
	ld.global.u32 	%r290, [%rd144];
	add.s64 	%rd145, %rd4, %rd143;
	ld.local.u32 	%r291, [%rd145];
	add.s32 	%r292, %r291, %r290;
	mad.lo.s32 	%r293, %r292, %r288, %r286;
	add.s64 	%rd146, %rd2, %rd143;
	ld.global.u32 	%r294, [%rd146];
	mul.lo.s32 	%r295, %r294, %r288;
	add.s32 	%r296, %r355, -7;
	mul.wide.u32 	%rd147, %r296, 4;
	add.s64 	%rd148, %rd3, %rd147;
	ld.global.u32 	%r297, [%rd148];
	add.s64 	%rd149, %rd4, %rd147;
	ld.local.u32 	%r298, [%rd149];
	add.s32 	%r299, %r298, %r297;
	mad.lo.s32 	%r300, %r299, %r295, %r293;
	add.s64 	%rd150, %rd2, %rd147;
	ld.global.u32 	%r301, [%rd150];
	mul.lo.s32 	%r302, %r301, %r295;
	add.s32 	%r355, %r355, -8;
	mul.wide.u32 	%rd151, %r355, 4;
	add.s64 	%rd152, %rd3, %rd151;
	ld.global.u32 	%r303, [%rd152];
	add.s64 	%rd153, %rd4, %rd151;
	ld.local.u32 	%r304, [%rd153];
	add.s32 	%r305, %r304, %r303;
	mad.lo.s32 	%r366, %r305, %r302, %r300;
	add.s64 	%rd154, %rd2, %rd151;
	ld.global.u32 	%r306, [%rd154];
	mul.lo.s32 	%r356, %r306, %r302;
$L__BB6_21:
	setp.eq.s32 	%p15, %r2, 0;
	@%p15 bra 	$L__BB6_27;
	and.b32  	%r46, %r64, 3;
	setp.lt.u32 	%p16, %r2, 4;
	@%p16 bra 	$L__BB6_24;
	add.s32 	%r308, %r355, -1;
	mul.wide.u32 	%rd155, %r308, 4;
	add.s64 	%rd156, %rd3, %rd155;
	ld.global.u32 	%r309, [%rd156];
	add.s64 	%rd157, %rd4, %rd155;
	ld.local.u32 	%r310, [%rd157];
	add.s32 	%r311, %r310, %r309;
	mad.lo.s32 	%r312, %r311, %r356, %r366;
	add.s64 	%rd158, %rd2, %rd155;
	ld.global.u32 	%r313, [%rd158];
	mul.lo.s32 	%r314, %r313, %r356;
	add.s32 	%r315, %r355, -2;
	mul.wide.u32 	%rd159, %r315, 4;
	add.s64 	%rd160, %rd3, %rd159;
	ld.global.u32 	%r316, [%rd160];
	add.s64 	%rd161, %rd4, %rd159;
	ld.local.u32 	%r317, [%rd161];
	add.s32 	%r318, %r317, %r316;
	mad.lo.s32 	%r319, %r318, %r314, %r312;
	add.s64 	%rd162, %rd2, %rd159;
	ld.global.u32 	%r320, [%rd162];
	mul.lo.s32 	%r321, %r320, %r314;
	add.s32 	%r322, %r355, -3;
	mul.wide.u32 	%rd163, %r322, 4;
	add.s64 	%rd164, %rd3, %rd163;
	ld.global.u32 	%r323, [%rd164];
	add.s64 	%rd165, %rd4, %rd163;
	ld.local.u32 	%r324, [%rd165];
	add.s32 	%r325, %r324, %r323;
	mad.lo.s32 	%r326, %r325, %r321, %r319;
	add.s64 	%rd166, %rd2, %rd163;
	ld.global.u32 	%r327, [%rd166];
	mul.lo.s32 	%r328, %r327, %r321;
	add.s32 	%r355, %r355, -4;
	mul.wide.u32 	%rd167, %r355, 4;
	add.s64 	%rd168, %rd3, %rd167;
	ld.global.u32 	%r329, [%rd168];
	add.s64 	%rd169, %rd4, %rd167;
	ld.local.u32 	%r330, [%rd169];
	add.s32 	%r331, %r330, %r329;
	mad.lo.s32 	%r366, %r331, %r328, %r326;
	add.s64 	%rd170, %rd2, %rd167;
	ld.global.u32 	%r332, [%rd170];
	mul.lo.s32 	%r356, %r332, %r328;
$L__BB6_24:
	setp.eq.s32 	%p17, %r46, 0;
	@%p17 bra 	$L__BB6_27;
	neg.s32 	%r362, %r46;
$L__BB6_26:
	.pragma "nounroll";
	add.s32 	%r355, %r355, -1;
	mul.wide.u32 	%rd171, %r355, 4;
	add.s64 	%rd172, %rd3, %rd171;
	ld.global.u32 	%r333, [%rd172];
	add.s64 	%rd173, %rd4, %rd171;
	ld.local.u32 	%r334, [%rd173];
	add.s32 	%r335, %r334, %r333;
	mad.lo.s32 	%r366, %r335, %r356, %r366;
	add.s64 	%rd174, %rd2, %rd171;
	ld.global.u32 	%r336, [%rd174];
	mul.lo.s32 	%r356, %r336, %r356;
	add.s32 	%r362, %r362, 1;
	setp.ne.s32 	%p18, %r362, 0;
	@%p18 bra 	$L__BB6_26;
$L__BB6_27:
	cvt.s64.s32 	%rd181, %r366;
$L__BB6_28:
	cvta.to.global.u64 	%rd175, %rd7;
	shl.b64 	%rd176, %rd181, 2;
	add.s64 	%rd177, %rd175, %rd176;
	ld.global.f32 	%f1, [%rd177];
	cvta.to.global.u64 	%rd178, %rd8;
	mul.wide.s32 	%rd179, %r1, 4;
	add.s64 	%rd180, %rd178, %rd179;
	st.global.f32 	[%rd180], %f1;
$L__BB6_29:
	ret;

}


// ===== COMPILED SASS (sm_100) =====

	.target	sm_100

	.elftype	@"ET_EXEC"


//--------------------- .note.nv.tkinfo           --------------------------
	.section	.note.nv.tkinfo,"",@"SHT_NOTE"
	.sectionflags	@"SHF_NOTE_NV_TKINFO"
	.tkinfo
        /*0018*/ 	.word	0x00000002
        /*0030*/ 	.string	""
        /*0030*/ 	.string	"ptxas"
        /*0030*/ 	.string	"Cuda compilation tools, release 13.0, V13.0.88"
        /*0030*/ 	.string	"Build cuda_13.0.r13.0/compiler.36424714_0"
        /*0030*/ 	.string	"-arch sm_100 -m 64 "



//--------------------- .note.nv.cuinfo           --------------------------
	.section	.note.nv.cuinfo,"",@"SHT_NOTE"
	.sectionflags	@"SHF_NOTE_NV_CUINFO"
        /*0018*/ 	.short	0x0002
        /*001a*/ 	.short	0x0064
        /*001c*/ 	.short	0x0082
	.zero		2


//--------------------- .nv.info                  --------------------------
	.section	.nv.info,"",@"SHT_CUDA_INFO"
	.align	4


	//----- nvinfo : EIATTR_REGCOUNT
	.align		4
        /*0000*/ 	.byte	0x04, 0x2f
        /*0002*/ 	.short	(.L_1 - .L_0)
	.align		4
.L_0:
        /*0004*/ 	.word	index@(transpose2D)
        /*0008*/ 	.word	0x0000000a


	//----- nvinfo : EIATTR_FRAME_SIZE
	.align		4
.L_1:
        /*000c*/ 	.byte	0x04, 0x11
        /*000e*/ 	.short	(.L_3 - .L_2)
	.align		4
.L_2:
        /*0010*/ 	.word	index@(transpose2D)
        /*0014*/ 	.word	0x00000000


	//----- nvinfo : EIATTR_REGCOUNT
	.align		4
.L_3:
        /*0018*/ 	.byte	0x04, 0x2f
        /*001a*/ 	.short	(.L_5 - .L_4)
	.align		4
.L_4:
        /*001c*/ 	.word	index@(sumAxis0)
        /*0020*/ 	.word	0x00000020


	//----- nvinfo : EIATTR_FRAME_SIZE
	.align		4
.L_5:
        /*0024*/ 	.byte	0x04, 0x11
        /*0026*/ 	.short	(.L_7 - .L_6)
	.align		4
.L_6:
        /*0028*/ 	.word	index@(sumAxis0)
        /*002c*/ 	.word	0x00000000


	//----- nvinfo : EIATTR_REGCOUNT
	.align		4
.L_7:
        /*0030*/ 	.byte	0x04, 0x2f
        /*0032*/ 	.short	(.L_9 - .L_8)
	.align		4
.L_8:
        /*0034*/ 	.word	index@(sumAxis1)
        /*0038*/ 	.word	0x0000001f


	//----- nvinfo : EIATTR_FRAME_SIZE
	.align		4
.L_9:
        /*003c*/ 	.byte	0x04, 0x11
        /*003e*/ 	.short	(.L_11 - .L_10)
	.align		4
.L_10:
        /*0040*/ 	.word	index@(sumAxis1)
        /*0044*/ 	.word	0x00000000


	//----- nvinfo : EIATTR_REGCOUNT
	.align		4
.L_11:
        /*0048*/ 	.byte	0x04, 0x2f
        /*004a*/ 	.short	(.L_13 - .L_12)
	.align		4
.L_12:
        /*004c*/ 	.word	index@(matmul2D)
        /*0050*/ 	.word	0x00000020


	//----- nvinfo : EIATTR_FRAME_SIZE
	.align		4
.L_13:
        /*0054*/ 	.byte	0x04, 0x11
        /*0056*/ 	.short	(.L_15 - .L_14)
	.align		4
.L_14:
        /*0058*/ 	.word	index@(matmul2D)
        /*005c*/ 	.word	0x00000000


	//----- nvinfo : EIATTR_REGCOUNT
	.align		4
.L_15:
        /*0060*/ 	.byte	0x04, 0x2f
        /*0062*/ 	.short	(.L_17 - .L_16)
	.align		4
.L_16:
        /*0064*/ 	.word	index@(addBias2D)
        /*0068*/ 	.word	0x0000000c


	//----- nvinfo : EIATTR_FRAME_SIZE
	.align		4
.L_17:
        /*006c*/ 	.byte	0x04, 0x11
        /*006e*/ 	.short	(.L_19 - .L_18)
	.align		4
.L_18:
        /*0070*/ 	.word	index@(addBias2D)
        /*0074*/ 	.word	0x00000000


	//----- nvinfo : EIATTR_REGCOUNT
	.align		4
.L_19:
        /*0078*/ 	.byte	0x04, 0x2f
        /*007a*/ 	.short	(.L_21 - .L_20)
	.align		4
.L_20:
        /*007c*/ 	.word	index@(zeroPadKernel)
        /*0080*/ 	.word	0x0000000d


	//----- nvinfo : EIATTR_FRAME_SIZE
	.align		4
.L_21:
        /*0084*/ 	.byte	0x04, 0x11
        /*0086*/ 	.short	(.L_23 - .L_22)
	.align		4
.L_22:
        /*0088*/ 	.word	index@(zeroPadKernel)
        /*008c*/ 	.word	0x00000000


	//----- nvinfo : EIATTR_REGCOUNT
	.align		4
.L_23:
        /*0090*/ 	.byte	0x04, 0x2f
        /*0092*/ 	.short	(.L_25 - .L_24)
	.align		4
.L_24:
        /*0094*/ 	.word	index@(sliceKernel)
        /*0098*/ 	.word	0x00000020


	//----- nvinfo : EIATTR_FRAME_SIZE
	.align		4
.L_25:
        /*009c*/ 	.byte	0x04, 0x11
        /*009e*/ 	.short	(.L_27 - .L_26)
	.align		4
.L_26:
        /*00a0*/ 	.word	index@(sliceKernel)
        /*00a4*/ 	.word	0x00000020


	//----- nvinfo : EIATTR_MIN_STACK_SIZE
	.align		4
.L_27:
        /*00a8*/ 	.byte	0x04, 0x12
        /*00aa*/ 	.short	(.L_29 - .L_28)
	.align		4
.L_28:
        /*00ac*/ 	.word	index@(sliceKernel)
        /*00b0*/ 	.word	0x00000020


	//----- nvinfo : EIATTR_MIN_STACK_SIZE
	.align		4
.L_29:
        /*00b4*/ 	.byte	0x04, 0x12
        /*00b6*/ 	.short	(.L_31 - .L_30)
	.align		4
.L_30:
        /*00b8*/ 	.word	index@(zeroPadKernel)
        /*00bc*/ 	.word	0x00000000


	//----- nvinfo : EIATTR_MIN_STACK_SIZE
	.align		4
.L_31:
        /*00c0*/ 	.byte	0x04, 0x12
        /*00c2*/ 	.short	(.L_33 - .L_32)
	.align		4
.L_32:
        /*00c4*/ 	.word	index@(addBias2D)
        /*00c8*/ 	.word	0x00000000


	//----- nvinfo : EIATTR_MIN_STACK_SIZE
	.align		4
.L_33:
        /*00cc*/ 	.byte	0x04, 0x12
        /*00ce*/ 	.short	(.L_35 - .L_34)
	.align		4
.L_34:
        /*00d0*/ 	.word	index@(matmul2D)
        /*00d4*/ 	.word	0x00000000


	//----- nvinfo : EIATTR_MIN_STACK_SIZE
	.align		4
.L_35:
        /*00d8*/ 	.byte	0x04, 0x12
        /*00da*/ 	.short	(.L_37 - .L_36)
	.align		4
.L_36:
        /*00dc*/ 	.word	index@(sumAxis1)
        /*00e0*/ 	.word	0x00000000


	//----- nvinfo : EIATTR_MIN_STACK_SIZE
	.align		4
.L_37:
        /*00e4*/ 	.byte	0x04, 0x12
        /*00e6*/ 	.short	(.L_39 - .L_38)
	.align		4
.L_38:
        /*00e8*/ 	.word	index@(sumAxis0)
        /*00ec*/ 	.word	0x00000000


	//----- nvinfo : EIATTR_MIN_STACK_SIZE
	.align		4
.L_39:
        /*00f0*/ 	.byte	0x04, 0x12
        /*00f2*/ 	.short	(.L_41 - .L_40)
	.align		4
.L_40:
        /*00f4*/ 	.word	index@(transpose2D)
        /*00f8*/ 	.word	0x00000000
.L_41:


//--------------------- .nv.compat                --------------------------
	.section	.nv.compat,"",@"SHT_CUDA_COMPAT_INFO"
	.align	4
        /*0000*/ 	.byte	0x02, 0x09, 0x00, 0x00, 0x02, 0x02, 0x01, 0x00, 0x02, 0x05, 0x05, 0x00, 0x03, 0x07, 0x01, 0x01
        /*0010*/ 	.byte	0x02, 0x03, 0x00, 0x00, 0x02, 0x06, 0x01, 0x00, 0x04, 0x0b, 0x08, 0x00, 0x09, 0x00, 0x00, 0x00
        /*0020*/ 	.byte	0x00, 0x00, 0x00, 0x00


//--------------------- .nv.info.sliceKernel      --------------------------
	.section	.nv.info.sliceKernel,"",@"SHT_CUDA_INFO"
	.sectionflags	@""
	.align	4


	//----- nvinfo : EIATTR_CUDA_API_VERSION
	.align		4
        /*0000*/ 	.byte	0x04, 0x37
        /*0002*/ 	.short	(.L_43 - .L_42)
.L_42:
        /*0004*/ 	.word	0x00000082


	//----- nvinfo : EIATTR_KPARAM_INFO
	.align		4
.L_43:
        /*0008*/ 	.byte	0x04, 0x17
        /*000a*/ 	.short	(.L_45 - .L_44)
.L_44:
        /*000c*/ 	.word	0x00000000
        /*0010*/ 	.short	0x0006
        /*0012*/ 	.short	0x0030
        /*0014*/ 	.byte	0x00, 0xf0, 0x11, 0x00


	//----- nvinfo : EIATTR_KPARAM_INFO
	.align		4
.L_45:
        /*0018*/ 	.byte	0x04, 0x17
        /*001a*/ 	.short	(.L_47 - .L_46)
.L_46:
        /*001c*/ 	.word	0x00000000
        /*0020*/ 	.short	0x0005
        /*0022*/ 	.short	0x0028
        /*0024*/ 	.byte	0x00, 0xf5, 0x21, 0x00


	//----- nvinfo : EIATTR_KPARAM_INFO
	.align		4
.L_47:
        /*0028*/ 	.byte	0x04, 0x17
        /*002a*/ 	.short	(.L_49 - .L_48)
.L_48:
        /*002c*/ 	.word	0x00000000
        /*0030*/ 	.short	0x0004
        /*0032*/ 	.short	0x0020
        /*0034*/ 	.byte	0x00, 0xf5, 0x21, 0x00


	//----- nvinfo : EIATTR_KPARAM_INFO
	.align		4
.L_49:
        /*0038*/ 	.byte	0x04, 0x17
        /*003a*/ 	.short	(.L_51 - .L_50)
.L_50:
        /*003c*/ 	.word	0x00000000
        /*0040*/ 	.short	0x0003
        /*0042*/ 	.short	0x0018
        /*0044*/ 	.byte	0x00, 0xf5, 0x21, 0x00


	//----- nvinfo : EIATTR_KPARAM_INFO
	.align		4
.L_51:
        /*0048*/ 	.byte	0x04, 0x17
        /*004a*/ 	.short	(.L_53 - .L_52)
.L_52:
        /*004c*/ 	.word	0x00000000
        /*0050*/ 	.short	0x0002
        /*0052*/ 	.short	0x0010
        /*0054*/ 	.byte	0x00, 0xf0, 0x11, 0x00


	//----- nvinfo : EIATTR_KPARAM_INFO
	.align		4
.L_53:
        /*0058*/ 	.byte	0x04, 0x17
        /*005a*/ 	.short	(.L_55 - .L_54)
.L_54:
        /*005c*/ 	.word	0x00000000
        /*0060*/ 	.short	0x0001
        /*0062*/ 	.short	0x0008
        /*0064*/ 	.byte	0x00, 0xf5, 0x21, 0x00


	//----- nvinfo : EIATTR_KPARAM_INFO
	.align		4
.L_55:
        /*0068*/ 	.byte	0x04, 0x17
        /*006a*/ 	.short	(.L_57 - .L_56)
.L_56:
        /*006c*/ 	.word	0x00000000
        /*0070*/ 	.short	0x0000
        /*0072*/ 	.short	0x0000
        /*0074*/ 	.byte	0x00, 0xf5, 0x21, 0x00


	//----- nvinfo : EIATTR_SPARSE_MMA_MASK
	.align		4
.L_57:
        /*0078*/ 	.byte	0x03, 0x50
        /*007a*/ 	.short	0x0000


	//----- nvinfo : EIATTR_MAXREG_COUNT
	.align		4
        /*007c*/ 	.byte	0x03, 0x1b
        /*007e*/ 	.short	0x00ff


	//----- nvinfo : EIATTR_MERCURY_ISA_VERSION
	.align		4
        /*0080*/ 	.byte	0x03, 0x5f
        /*0082*/ 	.short	0x0101


	//----- nvinfo : EIATTR_VRC_CTA_INIT_COUNT
	.align		4
        /*0084*/ 	.byte	0x02, 0x4a
	.zero		1
	.zero		1


	//----- nvinfo : EIATTR_EXIT_INSTR_OFFSETS
	.align		4
        /*0088*/ 	.byte	0x04, 0x1c
        /*008a*/ 	.short	(.L_59 - .L_58)


	//   ....[0]....
.L_58:
        /*008c*/ 	.word	0x00000080


	//   ....[1]....
        /*0090*/ 	.word	0x00004630


	//----- nvinfo : EIATTR_CBANK_PARAM_SIZE
	.align		4
.L_59:
        /*0094*/ 	.byte	0x03, 0x19
        /*0096*/ 	.short	0x0034


	//----- nvinfo : EIATTR_PARAM_CBANK
	.align		4
        /*0098*/ 	.byte	0x04, 0x0a
        /*009a*/ 	.short	(.L_61 - .L_60)
	.align		4
.L_60:
        /*009c*/ 	.word	index@(.nv.constant0.sliceKernel)
        /*00a0*/ 	.short	0x0380
        /*00a2*/ 	.short	0x0034


	//----- nvinfo : EIATTR_SW_WAR
	.align		4
.L_61:
        /*00a4*/ 	.byte	0x04, 0x36
        /*00a6*/ 	.short	(.L_63 - .L_62)
.L_62:
        /*00a8*/ 	.word	0x00000008
.L_63:


//--------------------- .nv.info.zeroPadKernel    --------------------------
	.section	.nv.info.zeroPadKernel,"",@"SHT_CUDA_INFO"
	.sectionflags	@""
	.align	4


	//----- nvinfo : EIATTR_CUDA_API_VERSION
	.align		4
        /*0000*/ 	.byte	0x04, 0x37
        /*0002*/ 	.short	(.L_65 - .L_64)
.L_64:
        /*0004*/ 	.word	0x00000082


	//----- nvinfo : EIATTR_KPARAM_INFO
	.align		4
.L_65:
        /*0008*/ 	.byte	0x04, 0x17
        /*000a*/ 	.short	(.L_67 - .L_66)
.L_66:
        /*000c*/ 	.word	0x00000000
        /*0010*/ 	.short	0x0006
        /*0012*/ 	.short	0x0020
        /*0014*/ 	.byte	0x00, 0xf0, 0x11, 0x00


	//----- nvinfo : EIATTR_KPARAM_INFO
	.align		4
.L_67:
        /*0018*/ 	.byte	0x04, 0x17
        /*001a*/ 	.short	(.L_69 - .L_68)
.L_68:
        /*001c*/ 	.word	0x00000000
        /*0020*/ 	.short	0x0005
        /*0022*/ 	.short	0x001c
        /*0024*/ 	.byte	0x00, 0xf0, 0x11, 0x00


	//----- nvinfo : EIATTR_KPARAM_INFO
	.align		4
.L_69:
        /*0028*/ 	.byte	0x04, 0x17
        /*002a*/ 	.short	(.L_71 - .L_70)
.L_70:
        /*002c*/ 	.word	0x00000000
        /*0030*/ 	.short	0x0004
        /*0032*/ 	.short	0x0018
        /*0034*/ 	.byte	0x00, 0xf0, 0x11, 0x00


	//----- nvinfo : EIATTR_KPARAM_INFO
	.align		4
.L_71:
        /*0038*/ 	.byte	0x04, 0x17
        /*003a*/ 	.short	(.L_73 - .L_72)
.L_72:
        /*003c*/ 	.word	0x00000000
        /*0040*/ 	.short	0x0003
        /*0042*/ 	.short	0x0014
        /*0044*/ 	.byte	0x00, 0xf0, 0x11, 0x00


	//----- nvinfo : EIATTR_KPARAM_INFO
	.align		4
.L_73:
        /*0048*/ 	.byte	0x04, 0x17
        /*004a*/ 	.short	(.L_75 - .L_74)
.L_74:
        /*004c*/ 	.word	0x00000000
        /*0050*/ 	.short	0x0002
        /*0052*/ 	.short	0x0010
        /*0054*/ 	.byte	0x00, 0xf0, 0x11, 0x00


	//----- nvinfo : EIATTR_KPARAM_INFO
	.align		4
.L_75:
        /*0058*/ 	.byte	0x04, 0x17
        /*005a*/ 	.short	(.L_77 - .L_76)
.L_76:
        /*005c*/ 	.word	0x00000000
        /*0060*/ 	.short	0x0001
        /*0062*/ 	.short	0x0008
        /*0064*/ 	.byte	0x00, 0xf5, 0x21, 0x00


	//----- nvinfo : EIATTR_KPARAM_INFO
	.align		4
.L_77:
        /*0068*/ 	.byte	0x04, 0x17
        /*006a*/ 	.short	(.L_79 - .L_78)
.L_78:
        /*006c*/ 	.word	0x00000000
        /*0070*/ 	.short	0x0000
        /*0072*/ 	.short	0x0000
        /*0074*/ 	.byte	0x00, 0xf5, 0x21, 0x00


	//----- nvinfo : EIATTR_SPARSE_MMA_MASK
	.align		4
.L_79:
        /*0078*/ 	.byte	0x03, 0x50
        /*007a*/ 	.short	0x0000


	//----- nvinfo : EIATTR_MAXREG_COUNT
	.align		4
        /*007c*/ 	.byte	0x03, 0x1b
        /*007e*/ 	.short	0x00ff


	//----- nvinfo : EIATTR_MERCURY_ISA_VERSION
	.align		4
        /*0080*/ 	.byte	0x03, 0x5f
        /*0082*/ 	.short	0x0101


	//----- nvinfo : EIATTR_VRC_CTA_INIT_COUNT
	.align		4
        /*0084*/ 	.byte	0x02, 0x4a
	.zero		1
	.zero		1


	//----- nvinfo : EIATTR_EXIT_INSTR_OFFSETS
	.align		4
        /*0088*/ 	.byte	0x04, 0x1c
        /*008a*/ 	.short	(.L_81 - .L_80)


	//   ....[0]....
.L_80:
        /*008c*/ 	.word	0x00000240


	//   ....[1]....
        /*0090*/ 	.word	0x000003c0


	//   ....[2]....
        /*0094*/ 	.word	0x00000400


	//----- nvinfo : EIATTR_CRS_STACK_SIZE
	.align		4
.L_81:
        /*0098*/ 	.byte	0x04, 0x1e
        /*009a*/ 	.short	(.L_83 - .L_82)
.L_82:
        /*009c*/ 	.word	0x00000000


	//----- nvinfo : EIATTR_CBANK_PARAM_SIZE
	.align		4
.L_83:
        /*00a0*/ 	.byte	0x03, 0x19
        /*00a2*/ 	.short	0x0024


	//----- nvinfo : EIATTR_PARAM_CBANK
	.align		4
        /*00a4*/ 	.byte	0x04, 0x0a
        /*00a6*/ 	.short	(.L_85 - .L_84)
	.align		4
.L_84:
        /*00a8*/ 	.word	index@(.nv.constant0.zeroPadKernel)
        /*00ac*/ 	.short	0x0380
        /*00ae*/ 	.short	0x0024


	//----- nvinfo : EIATTR_SW_WAR
	.align		4
.L_85:
        /*00b0*/ 	.byte	0x04, 0x36
        /*00b2*/ 	.short	(.L_87 - .L_86)
.L_86:
        /*00b4*/ 	.word	0x00000008
.L_87:


//--------------------- .nv.info.addBias2D        --------------------------
	.section	.nv.info.addBias2D,"",@"SHT_CUDA_INFO"
	.sectionflags	@""
	.align	4


	//----- nvinfo : EIATTR_CUDA_API_VERSION
	.align		4
        /*0000*/ 	.byte	0x04, 0x37
        /*0002*/ 	.short	(.L_89 - .L_88)
.L_88:
        /*0004*/ 	.word	0x00000082


	//----- nvinfo : EIATTR_KPARAM_INFO
	.align		4
.L_89:
        /*0008*/ 	.byte	0x04, 0x17
        /*000a*/ 	.short	(.L_91 - .L_90)
.L_90:
        /*000c*/ 	.word	0x00000000
        /*0010*/ 	.short	0x0004
        /*0012*/ 	.short	0x001c
        /*0014*/ 	.byte	0x00, 0xf0, 0x11, 0x00


	//----- nvinfo : EIATTR_KPARAM_INFO
	.align		4
.L_91:
        /*0018*/ 	.byte	0x04, 0x17
        /*001a*/ 	.short	(.L_93 - .L_92)
.L_92:
        /*001c*/ 	.word	0x00000000
        /*0020*/ 	.short	0x0003
        /*0022*/ 	.short	0x0018
        /*0024*/ 	.byte	0x00, 0xf0, 0x11, 0x00


	//----- nvinfo : EIATTR_KPARAM_INFO
	.align		4
.L_93:
        /*0028*/ 	.byte	0x04, 0x17
        /*002a*/ 	.short	(.L_95 - .L_94)
.L_94:
        /*002c*/ 	.word	0x00000000
        /*0030*/ 	.short	0x0002
        /*0032*/ 	.short	0x0010
        /*0034*/ 	.byte	0x00, 0xf5, 0x21, 0x00


	//----- nvinfo : EIATTR_KPARAM_INFO
	.align		4
.L_95:
        /*0038*/ 	.byte	0x04, 0x17
        /*003a*/ 	.short	(.L_97 - .L_96)
.L_96:
        /*003c*/ 	.word	0x00000000
        /*0040*/ 	.short	0x0001
        /*0042*/ 	.short	0x0008
        /*0044*/ 	.byte	0x00, 0xf5, 0x21, 0x00


	//----- nvinfo : EIATTR_KPARAM_INFO
	.align		4
.L_97:
        /*0048*/ 	.byte	0x04, 0x17
        /*004a*/ 	.short	(.L_99 - .L_98)
.L_98:
        /*004c*/ 	.word	0x00000000
        /*0050*/ 	.short	0x0000
        /*0052*/ 	.short	0x0000
        /*0054*/ 	.byte	0x00, 0xf5, 0x21, 0x00


	//----- nvinfo : EIATTR_SPARSE_MMA_MASK
	.align		4
.L_99:
        /*0058*/ 	.byte	0x03, 0x50
        /*005a*/ 	.short	0x0000


	//----- nvinfo : EIATTR_MAXREG_COUNT
	.align		4
        /*005c*/ 	.byte	0x03, 0x1b
        /*005e*/ 	.short	0x00ff


	//----- nvinfo : EIATTR_MERCURY_ISA_VERSION
	.align		4
        /*0060*/ 	.byte	0x03, 0x5f
        /*0062*/ 	.short	0x0101


	//----- nvinfo : EIATTR_VRC_CTA_INIT_COUNT
	.align		4
        /*0064*/ 	.byte	0x02, 0x4a
	.zero		1
	.zero		1


	//----- nvinfo : EIATTR_EXIT_INSTR_OFFSETS
	.align		4
        /*0068*/ 	.byte	0x04, 0x1c
        /*006a*/ 	.short	(.L_101 - .L_100)


	//   ....[0]....
.L_100:
        /*006c*/ 	.word	0x000000c0


	//   ....[1]....
        /*0070*/ 	.word	0x00000190


	//----- nvinfo : EIATTR_CBANK_PARAM_SIZE
	.align		4
.L_101:
        /*0074*/ 	.byte	0x03, 0x19
        /*0076*/ 	.short	0x0020


	//----- nvinfo : EIATTR_PARAM_CBANK
	.align		4
        /*0078*/ 	.byte	0x04, 0x0a
        /*007a*/ 	.short	(.L_103 - .L_102)
	.align		4
.L_102:
        /*007c*/ 	.word	index@(.nv.constant0.addBias2D)
        /*0080*/ 	.short	0x0380
        /*0082*/ 	.short	0x0020


	//----- nvinfo : EIATTR_SW_WAR
	.align		4
.L_103:
        /*0084*/ 	.byte	0x04, 0x36
        /*0086*/ 	.short	(.L_105 - .L_104)
.L_104:
        /*0088*/ 	.word	0x00000008
.L_105:


//--------------------- .nv.info.matmul2D         --------------------------
	.section	.nv.info.matmul2D,"",@"SHT_CUDA_INFO"
	.sectionflags	@""
	.align	4


	//----- nvinfo : EIATTR_CUDA_API_VERSION
	.align		4
        /*0000*/ 	.byte	0x04, 0x37
        /*0002*/ 	.short	(.L_107 - .L_106)
.L_106:
        /*0004*/ 	.word	0x00000082


	//----- nvinfo : EIATTR_KPARAM_INFO
	.align		4
.L_107:
        /*0008*/ 	.byte	0x04, 0x17
        /*000a*/ 	.short	(.L_109 - .L_108)
.L_108:
        /*000c*/ 	.word	0x00000000
        /*0010*/ 	.short	0x0005
        /*0012*/ 	.short	0x0020
        /*0014*/ 	.byte	0x00, 0xf0, 0x11, 0x00


	//----- nvinfo : EIATTR_KPARAM_INFO
	.align		4
.L_109:
        /*0018*/ 	.byte	0x04, 0x17
        /*001a*/ 	.short	(.L_111 - .L_110)
.L_110:
        /*001c*/ 	.word	0x00000000
        /*0020*/ 	.short	0x0004
        /*0022*/ 	.short	0x001c
        /*0024*/ 	.byte	0x00, 0xf0, 0x11, 0x00


	//----- nvinfo : EIATTR_KPARAM_INFO
	.align		4
.L_111:
        /*0028*/ 	.byte	0x04, 0x17
        /*002a*/ 	.short	(.L_113 - .L_112)
.L_112:
        /*002c*/ 	.word	0x00000000
        /*0030*/ 	.short	0x0003
        /*0032*/ 	.short	0x0018
        /*0034*/ 	.byte	0x00, 0xf0, 0x11, 0x00


	//----- nvinfo : EIATTR_KPARAM_INFO
	.align		4
.L_113:
        /*0038*/ 	.byte	0x04, 0x17
        /*003a*/ 	.short	(.L_115 - .L_114)
.L_114:
        /*003c*/ 	.word	0x00000000
        /*0040*/ 	.short	0x0002
        /*0042*/ 	.short	0x0010
        /*0044*/ 	.byte	0x00, 0xf5, 0x21, 0x00


	//----- nvinfo : EIATTR_KPARAM_INFO
	.align		4
.L_115:
        /*0048*/ 	.byte	0x04, 0x17
        /*004a*/ 	.short	(.L_117 - .L_116)
.L_116:
        /*004c*/ 	.word	0x00000000
        /*0050*/ 	.short	0x0001
        /*0052*/ 	.short	0x0008
        /*0054*/ 	.byte	0x00, 0xf5, 0x21, 0x00


	//----- nvinfo : EIATTR_KPARAM_INFO
	.align		4
.L_117:
        /*0058*/ 	.byte	0x04, 0x17
        /*005a*/ 	.short	(.L_119 - .L_118)
.L_118:
        /*005c*/ 	.word	0x00000000
        /*0060*/ 	.short	0x0000
        /*0062*/ 	.short	0x0000
        /*0064*/ 	.byte	0x00, 0xf5, 0x21, 0x00


	//----- nvinfo : EIATTR_SPARSE_MMA_MASK
	.align		4
.L_119:
        /*0068*/ 	.byte	0x03, 0x50
        /*006a*/ 	.short	0x0000


	//----- nvinfo : EIATTR_MAXREG_COUNT
	.align		4
        /*006c*/ 	.byte	0x03, 0x1b
        /*006e*/ 	.short	0x00ff


	//----- nvinfo : EIATTR_MERCURY_ISA_VERSION
	.align		4
        /*0070*/ 	.byte	0x03, 0x5f
        /*0072*/ 	.short	0x0101


	//----- nvinfo : EIATTR_VRC_CTA_INIT_COUNT
	.align		4
        /*0074*/ 	.byte	0x02, 0x4a
	.zero		1
	.zero		1


	//----- nvinfo : EIATTR_EXIT_INSTR_OFFSETS
	.align		4
        /*0078*/ 	.byte	0x04, 0x1c
        /*007a*/ 	.short	(.L_121 - .L_120)


	//   ....[0]....
.L_120:
        /*007c*/ 	.word	0x000000d0


	//   ....[1]....
        /*0080*/ 	.word	0x000008f0


	//----- nvinfo : EIATTR_CBANK_PARAM_SIZE
	.align		4
.L_121:
        /*0084*/ 	.byte	0x03, 0x19
        /*0086*/ 	.short	0x0024


	//----- nvinfo : EIATTR_PARAM_CBANK
	.align		4
        /*0088*/ 	.byte	0x04, 0x0a
        /*008a*/ 	.short	(.L_123 - .L_122)
	.align		4
.L_122:
        /*008c*/ 	.word	index@(.nv.constant0.matmul2D)
        /*0090*/ 	.short	0x0380
        /*0092*/ 	.short	0x0024


	//----- nvinfo : EIATTR_SW_WAR
	.align		4
.L_123:
        /*0094*/ 	.byte	0x04, 0x36
        /*0096*/ 	.short	(.L_125 - .L_124)
.L_124:
        /*0098*/ 	.word	0x00000008
.L_125:


//--------------------- .nv.info.sumAxis1         --------------------------
	.section	.nv.info.sumAxis1,"",@"SHT_CUDA_INFO"
	.sectionflags	@""
	.align	4


	//----- nvinfo : EIATTR_CUDA_API_VERSION
	.align		4
        /*0000*/ 	.byte	0x04, 0x37
        /*0002*/ 	.short	(.L_127 - .L_126)
.L_126:
        /*0004*/ 	.word	0x00000082


	//----- nvinfo : EIATTR_KPARAM_INFO
	.align		4
.L_127:
        /*0008*/ 	.byte	0x04, 0x17
        /*000a*/ 	.short	(.L_129 - .L_128)
.L_128:
        /*000c*/ 	.word	0x00000000
        /*0010*/ 	.short	0x0003
        /*0012*/ 	.short	0x0014
        /*0014*/ 	.byte	0x00, 0xf0, 0x11, 0x00


	//----- nvinfo : EIATTR_KPARAM_INFO
	.align		4
.L_129:
        /*0018*/ 	.byte	0x04, 0x17
        /*001a*/ 	.short	(.L_131 - .L_130)
.L_130:
        /*001c*/ 	.word	0x00000000
        /*0020*/ 	.short	0x0002
        /*0022*/ 	.short	0x0010
        /*0024*/ 	.byte	0x00, 0xf0, 0x11, 0x00


	//----- nvinfo : EIATTR_KPARAM_INFO
	.align		4
.L_131:
        /*0028*/ 	.byte	0x04, 0x17
        /*002a*/ 	.short	(.L_133 - .L_132)
.L_132:
        /*002c*/ 	.word	0x00000000
        /*0030*/ 	.short	0x0001
        /*0032*/ 	.short	0x0008
        /*0034*/ 	.byte	0x00, 0xf5, 0x21, 0x00


	//----- nvinfo : EIATTR_KPARAM_INFO
	.align		4
.L_133:
        /*0038*/ 	.byte	0x04, 0x17
        /*003a*/ 	.short	(.L_135 - .L_134)
.L_134:
        /*003c*/ 	.word	0x00000000
        /*0040*/ 	.short	0x0000
        /*0042*/ 	.short	0x0000
        /*0044*/ 	.byte	0x00, 0xf5, 0x21, 0x00


	//----- nvinfo : EIATTR_SPARSE_MMA_MASK
	.align		4
.L_135:
        /*0048*/ 	.byte	0x03, 0x50
        /*004a*/ 	.short	0x0000


	//----- nvinfo : EIATTR_MAXREG_COUNT
	.align		4
        /*004c*/ 	.byte	0x03, 0x1b
        /*004e*/ 	.short	0x00ff


	//----- nvinfo : EIATTR_MERCURY_ISA_VERSION
	.align		4
        /*0050*/ 	.byte	0x03, 0x5f
        /*0052*/ 	.short	0x0101


	//----- nvinfo : EIATTR_VRC_CTA_INIT_COUNT
	.align		4
        /*0054*/ 	.byte	0x02, 0x4a
	.zero		1
	.zero		1


	//----- nvinfo : EIATTR_EXIT_INSTR_OFFSETS
	.align		4
        /*0058*/ 	.byte	0x04, 0x1c
        /*005a*/ 	.short	(.L_137 - .L_136)


	//   ....[0]....
.L_136:
        /*005c*/ 	.word	0x00000070


	//   ....[1]....
        /*0060*/ 	.word	0x000007a0


	//----- nvinfo : EIATTR_CBANK_PARAM_SIZE
	.align		4
.L_137:
        /*0064*/ 	.byte	0x03, 0x19
        /*0066*/ 	.short	0x0018


	//----- nvinfo : EIATTR_PARAM_CBANK
	.align		4
        /*0068*/ 	.byte	0x04, 0x0a
        /*006a*/ 	.short	(.L_139 - .L_138)
	.align		4
.L_138:
        /*006c*/ 	.word	index@(.nv.constant0.sumAxis1)
        /*0070*/ 	.short	0x0380
        /*0072*/ 	.short	0x0018


	//----- nvinfo : EIATTR_SW_WAR
	.align		4
.L_139:
        /*0074*/ 	.byte	0x04, 0x36
        /*0076*/ 	.short	(.L_141 - .L_140)
.L_140:
        /*0078*/ 	.word	0x00000008
.L_141:


//--------------------- .nv.info.sumAxis0         --------------------------
	.section	.nv.info.sumAxis0,"",@"SHT_CUDA_INFO"
	.sectionflags	@""
	.align	4


	//----- nvinfo : EIATTR_CUDA_API_VERSION
	.align		4
        /*0000*/ 	.byte	0x04, 0x37
        /*0002*/ 	.short	(.L_143 - .L_142)
.L_142:
        /*0004*/ 	.word	0x00000082


	//----- nvinfo : EIATTR_KPARAM_INFO
	.align		4
.L_143:
        /*0008*/ 	.byte	0x04, 0x17
        /*000a*/ 	.short	(.L_145 - .L_144)
.L_144:
        /*000c*/ 	.word	0x00000000
        /*0010*/ 	.short	0x0003
        /*0012*/ 	.short	0x0014
        /*0014*/ 	.byte	0x00, 0xf0, 0x11, 0x00


	//----- nvinfo : EIATTR_KPARAM_INFO
	.align		4
.L_145:
        /*0018*/ 	.byte	0x04, 0x17
        /*001a*/ 	.short	(.L_147 - .L_146)
.L_146:
        /*001c*/ 	.word	0x00000000
        /*0020*/ 	.short	0x0002
        /*0022*/ 	.short	0x0010
        /*0024*/ 	.byte	0x00, 0xf0, 0x11, 0x00


	//----- nvinfo : EIATTR_KPARAM_INFO
	.align		4
.L_147:
        /*0028*/ 	.byte	0x04, 0x17
        /*002a*/ 	.short	(.L_149 - .L_148)
.L_148:
        /*002c*/ 	.word	0x00000000
        /*0030*/ 	.short	0x0001
        /*0032*/ 	.short	0x0008
        /*0034*/ 	.byte	0x00, 0xf5, 0x21, 0x00


	//----- nvinfo : EIATTR_KPARAM_INFO
	.align		4
.L_149:
        /*0038*/ 	.byte	0x04, 0x17
        /*003a*/ 	.short	(.L_151 - .L_150)
.L_150:
        /*003c*/ 	.word	0x00000000
        /*0040*/ 	.short	0x0000
        /*0042*/ 	.short	0x0000
        /*0044*/ 	.byte	0x00, 0xf5, 0x21, 0x00


	//----- nvinfo : EIATTR_SPARSE_MMA_MASK
	.align		4
.L_151:
        /*0048*/ 	.byte	0x03, 0x50
        /*004a*/ 	.short	0x0000


	//----- nvinfo : EIATTR_MAXREG_COUNT
	.align		4
        /*004c*/ 	.byte	0x03, 0x1b
        /*004e*/ 	.short	0x00ff


	//----- nvinfo : EIATTR_MERCURY_ISA_VERSION
	.align		4
        /*0050*/ 	.byte	0x03, 0x5f
        /*0052*/ 	.short	0x0101


	//----- nvinfo : EIATTR_VRC_CTA_INIT_COUNT
	.align		4
        /*0054*/ 	.byte	0x02, 0x4a
	.zero		1
	.zero		1


	//----- nvinfo : EIATTR_EXIT_INSTR_OFFSETS
	.align		4
        /*0058*/ 	.byte	0x04, 0x1c
        /*005a*/ 	.short	(.L_153 - .L_152)


	//   ....[0]....
.L_152:
        /*005c*/ 	.word	0x00000070


	//   ....[1]....
        /*0060*/ 	.word	0x000008e0


	//----- nvinfo : EIATTR_CBANK_PARAM_SIZE
	.align		4
.L_153:
        /*0064*/ 	.byte	0x03, 0x19
        /*0066*/ 	.short	0x0018


	//----- nvinfo : EIATTR_PARAM_CBANK
	.align		4
        /*0068*/ 	.byte	0x04, 0x0a
        /*006a*/ 	.short	(.L_155 - .L_154)
	.align		4
.L_154:
        /*006c*/ 	.word	index@(.nv.constant0.sumAxis0)
        /*0070*/ 	.short	0x0380
        /*0072*/ 	.short	0x0018


	//----- nvinfo : EIATTR_SW_WAR
	.align		4
.L_155:
        /*0074*/ 	.byte	0x04, 0x36
        /*0076*/ 	.short	(.L_157 - .L_156)
.L_156:
        /*0078*/ 	.word	0x00000008
.L_157:


//--------------------- .nv.info.transpose2D      --------------------------
	.section	.nv.info.transpose2D,"",@"SHT_CUDA_INFO"
	.sectionflags	@""
	.align	4


	//----- nvinfo : EIATTR_CUDA_API_VERSION
	.align		4
        /*0000*/ 	.byte	0x04, 0x37
        /*0002*/ 	.short	(.L_159 - .L_158)
.L_158:
        /*0004*/ 	.word	0x00000082


	//----- nvinfo : EIATTR_KPARAM_INFO
	.align		4
.L_159:
        /*0008*/ 	.byte	0x04, 0x17
        /*000a*/ 	.short	(.L_161 - .L_160)
.L_160:
        /*000c*/ 	.word	0x00000000
        /*0010*/ 	.short	0x0003
        /*0012*/ 	.short	0x0014
        /*0014*/ 	.byte	0x00, 0xf0, 0x11, 0x00


	//----- nvinfo : EIATTR_KPARAM_INFO
	.align		4
.L_161:
        /*0018*/ 	.byte	0x04, 0x17
        /*001a*/ 	.short	(.L_163 - .L_162)
.L_162:
        /*001c*/ 	.word	0x00000000
        /*0020*/ 	.short	0x0002
        /*0022*/ 	.short	0x0010
        /*0024*/ 	.byte	0x00, 0xf0, 0x11, 0x00


	//----- nvinfo : EIATTR_KPARAM_INFO
	.align		4
.L_163:
        /*0028*/ 	.byte	0x04, 0x17
        /*002a*/ 	.short	(.L_165 - .L_164)
.L_164:
        /*002c*/ 	.word	0x00000000
        /*0030*/ 	.short	0x0001
        /*0032*/ 	.short	0x0008
        /*0034*/ 	.byte	0x00, 0xf5, 0x21, 0x00


	//----- nvinfo : EIATTR_KPARAM_INFO
	.align		4
.L_165:
        /*0038*/ 	.byte	0x04, 0x17
        /*003a*/ 	.short	(.L_167 - .L_166)
.L_166:
        /*003c*/ 	.word	0x00000000
        /*0040*/ 	.short	0x0000
        /*0042*/ 	.short	0x0000
        /*0044*/ 	.byte	0x00, 0xf5, 0x21, 0x00


	//----- nvinfo : EIATTR_SPARSE_MMA_MASK
	.align		4
.L_167:
        /*0048*/ 	.byte	0x03, 0x50
        /*004a*/ 	.short	0x0000


	//----- nvinfo : EIATTR_MAXREG_COUNT
	.align		4
        /*004c*/ 	.byte	0x03, 0x1b
        /*004e*/ 	.short	0x00ff


	//----- nvinfo : EIATTR_MERCURY_ISA_VERSION
	.align		4
        /*0050*/ 	.byte	0x03, 0x5f
        /*0052*/ 	.short	0x0101


	//----- nvinfo : EIATTR_VRC_CTA_INIT_COUNT
	.align		4
        /*0054*/ 	.byte	0x02, 0x4a
	.zero		1
	.zero		1


	//----- nvinfo : EIATTR_EXIT_INSTR_OFFSETS
	.align		4
        /*0058*/ 	.byte	0x04, 0x1c
        /*005a*/ 	.short	(.L_169 - .L_168)


	//   ....[0]....
.L_168:
        /*005c*/ 	.word	0x000000c0


	//   ....[1]....
        /*0060*/ 	.word	0x00000160


	//----- nvinfo : EIATTR_CBANK_PARAM_SIZE
	.align		4
.L_169:
        /*0064*/ 	.byte	0x03, 0x19
        /*0066*/ 	.short	0x0018


	//----- nvinfo : EIATTR_PARAM_CBANK
	.align		4
        /*0068*/ 	.byte	0x04, 0x0a
        /*006a*/ 	.short	(.L_171 - .L_170)
	.align		4
.L_170:
        /*006c*/ 	.word	index@(.nv.constant0.transpose2D)
        /*0070*/ 	.short	0x0380
        /*0072*/ 	.short	0x0018


	//----- nvinfo : EIATTR_SW_WAR
	.align		4
.L_171:
        /*0074*/ 	.byte	0x04, 0x36
        /*0076*/ 	.short	(.L_173 - .L_172)
.L_172:
        /*0078*/ 	.word	0x00000008
.L_173:


//--------------------- .nv.callgraph             --------------------------
	.section	.nv.callgraph,"",@"SHT_CUDA_CALLGRAPH"
	.align	4
	.sectionentsize	8
	.align		4
        /*0000*/ 	.word	0x00000000
	.align		4
        /*0004*/ 	.word	0xffffffff
	.align		4
        /*0008*/ 	.word	0x00000000
	.align		4
        /*000c*/ 	.word	0xfffffffe
	.align		4
        /*0010*/ 	.word	0x00000000
	.align		4
        /*0014*/ 	.word	0xfffffffd
	.align		4
        /*0018*/ 	.word	0x00000000
	.align		4
        /*001c*/ 	.word	0xfffffffc


//--------------------- .text.sliceKernel         --------------------------
	.section	.text.sliceKernel,"ax",@progbits
	.align	128
        .global         sliceKernel
        .type           sliceKernel,@function
        .size           sliceKernel,(.L_x_37 - sliceKernel)
        .other          sliceKernel,@"STO_CUDA_ENTRY STV_DEFAULT"
sliceKernel:
.text.sliceKernel:
[----:B------:R-:W0:Y:S01]  /*0000*/  LDC R1, c[0x0][0x37c] ;  /* 0x0000df00ff017b82 */ /* 0x000e220000000800 */
[----:B------:R-:W1:Y:S07]  /*0010*/  S2R R3, SR_TID.X ;  /* 0x0000000000037919 */ /* 0x000e6e0000002100 */
[----:B------:R-:W1:Y:S01]  /*0020*/  S2UR UR4, SR_CTAID.X ;  /* 0x00000000000479c3 */ /* 0x000e620000002500 */
[----:B------:R-:W2:Y:S01]  /*0030*/  LDCU UR5, c[0x0][0x3b0] ;  /* 0x00007600ff0577ac */ /* 0x000ea20008000800 */
[----:B0-----:R-:W-:-:S06]  /*0040*/  IADD3 R1, PT, PT, R1, -0x20, RZ ;  /* 0xffffffe001017810 */ /* 0x001fcc0007ffe0ff */
[----:B------:R-:W1:Y:S02]  /*0050*/  LDC R2, c[0x0][0x360] ;  /* 0x0000d800ff027b82 */ /* 0x000e640000000800 */
[----:B-1----:R-:W-:-:S05]  /*0060*/  IMAD R2, R2, UR4, R3 ;  /* 0x0000000402027c24 */ /* 0x002fca000f8e0203 */
[----:B--2---:R-:W-:-:S13]  /*0070*/  ISETP.GE.AND P0, PT, R2, UR5, PT ;  /* 0x0000000502007c0c */ /* 0x004fda000bf06270 */
[----:B------:R-:W-:Y:S05]  /*0080*/  @P0 EXIT ;  /* 0x000000000000094d */ /* 0x000fea0003800000 */
[----:B------:R-:W0:Y:S01]  /*0090*/  LDC R5, c[0x0][0x390] ;  /* 0x0000e400ff057b82 */ /* 0x000e220000000800 */
[----:B------:R-:W1:Y:S01]  /*00a0*/  LDCU.64 UR8, c[0x0][0x358] ;  /* 0x00006b00ff0877ac */ /* 0x000e620008000a00 */
[----:B------:R-:W-:Y:S02]  /*00b0*/  CS2R R6, SRZ ;  /* 0x0000000000067805 */ /* 0x000fe4000001ff00 */
[----:B0-----:R-:W-:-:S13]  /*00c0*/  ISETP.GE.AND P0, PT, R5, 0x1, PT ;  /* 0x000000010500780c */ /* 0x001fda0003f06270 */
[----:B-1----:R-:W-:Y:S05]  /*00d0*/  @!P0 BRA `(.L_x_0) ;  /* 0x0000004400388947 */ /* 0x002fea0003800000 */
[----:B------:R-:W0:Y:S01]  /*00e0*/  LDCU UR4, c[0x0][0x390] ;  /* 0x00007200ff0477ac */ /* 0x000e220008000800 */
[C---:B------:R-:W-:Y:S01]  /*00f0*/  ISETP.GE.U32.AND P0, PT, R5.reuse, 0x8, PT ;  /* 0x000000080500780c */ /* 0x040fe20003f06070 */
[----:B------:R-:W-:Y:S01]  /*0100*/  IMAD.MOV.U32 R0, RZ, RZ, R2 ;  /* 0x000000ffff007224 */ /* 0x000fe200078e0002 */
[----:B------:R-:W-:Y:S02]  /*0110*/  LOP3.LUT R3, R5, 0x7, RZ, 0xc0, !PT ;  /* 0x0000000705037812 */ /* 0x000fe400078ec0ff */
[----:B0-----:R-:W-:-:S09]  /*0120*/  MOV R11, UR4 ;  /* 0x00000004000b7c02 */ /* 0x001fd20008000f00 */
[----:B------:R-:W-:Y:S05]  /*0130*/  @!P0 BRA `(.L_x_1) ;  /* 0x00000020001c8947 */ /* 0x000fea0003800000 */
[----:B------:R-:W0:Y:S01]  /*0140*/  LDC.64 R12, c[0x0][0x3a8] ;  /* 0x0000ea00ff0c7b82 */ /* 0x000e220000000a00 */
[----:B------:R-:W-:-:S05]  /*0150*/  VIADD R4, R5, 0xfffffffc ;  /* 0xfffffffc05047836 */ /* 0x000fca0000000000 */
[----:B------:R-:W-:-:S05]  /*0160*/  IADD3 R20, PT, PT, R4, 0x3, RZ ;  /* 0x0000000304147810 */ /* 0x000fca0007ffe0ff */
[----:B0-----:R-:W-:-:S05]  /*0170*/  IMAD.WIDE.U32 R14, R20, 0x4, R12 ;  /* 0x00000004140e7825 */ /* 0x001fca00078e000c */
[----:B------:R-:W2:Y:S01]  /*0180*/  LDG.E R21, desc[UR8][R14.64] ;  /* 0x000000080e157981 */ /* 0x000ea2000c1e1900 */
[----:B------:R-:W-:-:S04]  /*0190*/  VIADD R8, R4, 0x2 ;  /* 0x0000000204087836 */ /* 0x000fc80000000000 */
[----:B------:R-:W-:-:S05]  /*01a0*/  IMAD.WIDE.U32 R22, R8, 0x4, R12 ;  /* 0x0000000408167825 */ /* 0x000fca00078e000c */
[----:B------:R-:W3:Y:S01]  /*01b0*/  LDG.E R17, desc[UR8][R22.64] ;  /* 0x0000000816117981 */ /* 0x000ee2000c1e1900 */
[----:B------:R-:W-:-:S05]  /*01c0*/  IADD3 R0, PT, PT, R4, 0x1, RZ ;  /* 0x0000000104007810 */ /* 0x000fca0007ffe0ff */
[----:B------:R-:W-:-:S06]  /*01d0*/  IMAD.WIDE.U32 R10, R0, 0x4, R12 ;  /* 0x00000004000a7825 */ /* 0x000fcc00078e000c */
[----:B------:R-:W4:Y:S01]  /*01e0*/  LDG.E R11, desc[UR8][R10.64] ;  /* 0x000000080a0b7981 */ /* 0x000f22000c1e1900 */
[----:B------:R-:W-:-:S05]  /*01f0*/  IMAD.WIDE.U32 R24, R4, 0x4, R12 ;  /* 0x0000000404187825 */ /* 0x000fca00078e000c */
[----:B------:R0:W5:Y:S01]  /*0200*/  LDG.E R7, desc[UR8][R24.64] ;  /* 0x0000000818077981 */ /* 0x000162000c1e1900 */
[----:B------:R-:W-:-:S04]  /*0210*/  VIADD R6, R4, 0xffffffff ;  /* 0xffffffff04067836 */ /* 0x000fc80000000000 */
[----:B------:R-:W-:-:S05]  /*0220*/  IMAD.WIDE.U32 R18, R6, 0x4, R12 ;  /* 0x0000000406127825 */ /* 0x000fca00078e000c */
[----:B------:R1:W5:Y:S01]  /*0230*/  LDG.E R9, desc[UR8][R18.64] ;  /* 0x0000000812097981 */ /* 0x000362000c1e1900 */
[----:B0-----:R-:W-:Y:S02]  /*0240*/  IABS R24, R2 ;  /* 0x0000000200187213 */ /* 0x001fe40000000000 */
[----:B--2---:R-:W-:-:S04]  /*0250*/  IABS R16, R21 ;  /* 0x0000001500107213 */ /* 0x004fc80000000000 */
[----:B------:R-:W0:Y:S01]  /*0260*/  I2F.RP R22, R16 ;  /* 0x0000001000167306 */ /* 0x000e220000209400 */
[----:B---3--:R-:W-:-:S07]  /*0270*/  IABS R10, R17 ;  /* 0x00000011000a7213 */ /* 0x008fce0000000000 */
[----:B-1----:R-:W1:Y:S08]  /*0280*/  I2F.RP R18, R10 ;  /* 0x0000000a00127306 */ /* 0x002e700000209400 */
[----:B0-----:R-:W0:Y:S08]  /*0290*/  MUFU.RCP R22, R22 ;  /* 0x0000001600167308 */ /* 0x001e300000001000 */
[----:B-1----:R-:W-:Y:S01]  /*02a0*/  MUFU.RCP R18, R18 ;  /* 0x0000001200127308 */ /* 0x002fe20000001000 */
[----:B0-----:R-:W-:-:S07]  /*02b0*/  IADD3 R14, PT, PT, R22, 0xffffffe, RZ ;  /* 0x0ffffffe160e7810 */ /* 0x001fce0007ffe0ff */
[----:B------:R0:W1:Y:S02]  /*02c0*/  F2I.FTZ.U32.TRUNC.NTZ R15, R14 ;  /* 0x0000000e000f7305 */ /* 0x000064000021f000 */
[----:B0-----:R-:W-:Y:S02]  /*02d0*/  HFMA2 R14, -RZ, RZ, 0, 0 ;  /* 0x00000000ff0e7431 */ /* 0x001fe400000001ff */
[----:B-1----:R-:W-:-:S04]  /*02e0*/  IMAD.MOV R23, RZ, RZ, -R15 ;  /* 0x000000ffff177224 */ /* 0x002fc800078e0a0f */
[----:B------:R-:W-:Y:S01]  /*02f0*/  IMAD R19, R23, R16, RZ ;  /* 0x0000001017137224 */ /* 0x000fe200078e02ff */
[----:B------:R-:W-:-:S03]  /*0300*/  IABS R23, R21 ;  /* 0x0000001500177213 */ /* 0x000fc60000000000 */
[----:B------:R-:W-:Y:S01]  /*0310*/  IMAD.HI.U32 R15, R15, R19, R14 ;  /* 0x000000130f0f7227 */ /* 0x000fe200078e000e */
[----:B------:R-:W-:-:S03]  /*0320*/  IADD3 R22, PT, PT, RZ, -R23, RZ ;  /* 0x80000017ff167210 */ /* 0x000fc60007ffe0ff */
[----:B------:R-:W-:-:S04]  /*0330*/  IMAD.MOV.U32 R19, RZ, RZ, R24 ;  /* 0x000000ffff137224 */ /* 0x000fc800078e0018 */
[----:B------:R-:W-:-:S04]  /*0340*/  IMAD.HI.U32 R14, R15, R19, RZ ;  /* 0x000000130f0e7227 */ /* 0x000fc800078e00ff */
[----:B------:R-:W-:Y:S02]  /*0350*/  IMAD R19, R14, R22, R19 ;  /* 0x000000160e137224 */ /* 0x000fe400078e0213 */
[----:B------:R-:W-:Y:S01]  /*0360*/  VIADD R15, R18, 0xffffffe ;  /* 0x0ffffffe120f7836 */ /* 0x000fe20000000000 */
[----:B----4-:R-:W-:Y:S02]  /*0370*/  IABS R18, R11 ;  /* 0x0000000b00127213 */ /* 0x010fe40000000000 */
[----:B------:R-:W-:Y:S02]  /*0380*/  ISETP.GT.U32.AND P1, PT, R16, R19, PT ;  /* 0x000000131000720c */ /* 0x000fe40003f24070 */
[----:B------:R-:W0:Y:S08]  /*0390*/  I2F.RP R22, R18 ;  /* 0x0000001200167306 */ /* 0x000e300000209400 */
[----:B------:R-:W1:Y:S03]  /*03a0*/  F2I.FTZ.U32.TRUNC.NTZ R15, R15 ;  /* 0x0000000f000f7305 */ /* 0x000e66000021f000 */
[----:B------:R-:W-:Y:S01]  /*03b0*/  @!P1 IADD3 R19, PT, PT, R19, -R16, RZ ;  /* 0x8000001013139210 */ /* 0x000fe20007ffe0ff */
[----:B------:R-:W-:Y:S01]  /*03c0*/  @!P1 VIADD R14, R14, 0x1 ;  /* 0x000000010e0e9836 */ /* 0x000fe20000000000 */
[----:B------:R-:W-:-:S02]  /*03d0*/  ISETP.NE.AND P1, PT, R21, RZ, PT ;  /* 0x000000ff1500720c */ /* 0x000fc40003f25270 */
[----:B------:R-:W-:Y:S01]  /*03e0*/  ISETP.GE.U32.AND P0, PT, R19, R16, PT ;  /* 0x000000101300720c */ /* 0x000fe20003f06070 */
[----:B0-----:R-:W0:Y:S01]  /*03f0*/  MUFU.RCP R22, R22 ;  /* 0x0000001600167308 */ /* 0x001e220000001000 */
[----:B------:R-:W-:-:S04]  /*0400*/  LOP3.LUT R16, R2, R21, RZ, 0x3c, !PT ;  /* 0x0000001502107212 */ /* 0x000fc800078e3cff */
[----:B------:R-:W-:Y:S01]  /*0410*/  ISETP.GE.AND P2, PT, R16, RZ, PT ;  /* 0x000000ff1000720c */ /* 0x000fe20003f46270 */
[----:B-1----:R-:W-:-:S04]  /*0420*/  IMAD.MOV R19, RZ, RZ, -R15 ;  /* 0x000000ffff137224 */ /* 0x002fc800078e0a0f */
[----:B------:R-:W-:Y:S02]  /*0430*/  IMAD R19, R19, R10, RZ ;  /* 0x0000000a13137224 */ /* 0x000fe400078e02ff */
[----:B------:R-:W-:-:S04]  /*0440*/  @P0 IADD3 R14, PT, PT, R14, 0x1, RZ ;  /* 0x000000010e0e0810 */ /* 0x000fc80007ffe0ff */
[----:B------:R-:W-:Y:S01]  /*0450*/  MOV R16, R14 ;  /* 0x0000000e00107202 */ /* 0x000fe20000000f00 */
[----:B------:R-:W-:-:S04]  /*0460*/  HFMA2 R14, -RZ, RZ, 0, 0 ;  /* 0x00000000ff0e7431 */ /* 0x000fc800000001ff */
[----:B------:R-:W-:Y:S01]  /*0470*/  @!P2 IMAD.MOV R16, RZ, RZ, -R16 ;  /* 0x000000ffff10a224 */ /* 0x000fe200078e0a10 */
[----:B------:R-:W-:-:S04]  /*0480*/  @!P1 LOP3.LUT R16, RZ, R21, RZ, 0x33, !PT ;  /* 0x00000015ff109212 */ /* 0x000fc800078e33ff */
[----:B------:R-:W-:Y:S01]  /*0490*/  IABS R23, R16 ;  /* 0x0000001000177213 */ /* 0x000fe20000000000 */
[----:B------:R-:W-:Y:S01]  /*04a0*/  IMAD.HI.U32 R14, R15, R19, R14 ;  /* 0x000000130f0e7227 */ /* 0x000fe200078e000e */
[----:B------:R-:W-:Y:S02]  /*04b0*/  IABS R15, R17 ;  /* 0x00000011000f7213 */ /* 0x000fe40000000000 */
[----:B-----5:R-:W-:-:S03]  /*04c0*/  IABS R19, R7 ;  /* 0x0000000700137213 */ /* 0x020fc60000000000 */
[----:B------:R-:W-:Y:S02]  /*04d0*/  IMAD.MOV R15, RZ, RZ, -R15 ;  /* 0x000000ffff0f7224 */ /* 0x000fe400078e0a0f */
[----:B------:R-:W-:-:S04]  /*04e0*/  IMAD.HI.U32 R14, R14, R23, RZ ;  /* 0x000000170e0e7227 */ /* 0x000fc800078e00ff */
[----:B------:R-:W-:Y:S01]  /*04f0*/  IMAD R23, R14, R15, R23 ;  /* 0x0000000f0e177224 */ /* 0x000fe200078e0217 */
[----:B0-----:R-:W-:-:S04]  /*0500*/  IADD3 R15, PT, PT, R22, 0xffffffe, RZ ;  /* 0x0ffffffe160f7810 */ /* 0x001fc80007ffe0ff */
[----:B------:R-:W-:Y:S02]  /*0510*/  ISETP.GT.U32.AND P1, PT, R10, R23, PT ;  /* 0x000000170a00720c */ /* 0x000fe40003f24070 */
[----:B------:R-:W0:Y:S11]  /*0520*/  F2I.FTZ.U32.TRUNC.NTZ R15, R15 ;  /* 0x0000000f000f7305 */ /* 0x000e36000021f000 */
[----:B------:R-:W-:Y:S01]  /*0530*/  @!P1 IMAD.IADD R23, R23, 0x1, -R10 ;  /* 0x0000000117179824 */ /* 0x000fe200078e0a0a */
[----:B------:R-:W-:-:S02]  /*0540*/  @!P1 IADD3 R14, PT, PT, R14, 0x1, RZ ;  /* 0x000000010e0e9810 */ /* 0x000fc40007ffe0ff */
[----:B------:R-:W-:Y:S02]  /*0550*/  ISETP.NE.AND P1, PT, R17, RZ, PT ;  /* 0x000000ff1100720c */ /* 0x000fe40003f25270 */
[----:B------:R-:W-:Y:S02]  /*0560*/  ISETP.GE.U32.AND P0, PT, R23, R10, PT ;  /* 0x0000000a1700720c */ /* 0x000fe40003f06070 */
[----:B------:R-:W1:Y:S01]  /*0570*/  I2F.RP R23, R19 ;  /* 0x0000001300177306 */ /* 0x000e620000209400 */
[----:B------:R-:W-:Y:S02]  /*0580*/  LOP3.LUT R10, R16, R17, RZ, 0x3c, !PT ;  /* 0x00000011100a7212 */ /* 0x000fe400078e3cff */
[----:B0-----:R-:W-:Y:S02]  /*0590*/  IADD3 R25, PT, PT, RZ, -R15, RZ ;  /* 0x8000000fff197210 */ /* 0x001fe40007ffe0ff */
[----:B------:R-:W-:-:S03]  /*05a0*/  ISETP.GE.AND P2, PT, R10, RZ, PT ;  /* 0x000000ff0a00720c */ /* 0x000fc60003f46270 */
[----:B------:R-:W-:-:S03]  /*05b0*/  IMAD R25, R25, R18, RZ ;  /* 0x0000001219197224 */ /* 0x000fc600078e02ff */
[----:B------:R-:W-:Y:S01]  /*05c0*/  @P0 VIADD R14, R14, 0x1 ;  /* 0x000000010e0e0836 */ /* 0x000fe20000000000 */
[----:B-1----:R0:W1:Y:S03]  /*05d0*/  MUFU.RCP R22, R23 ;  /* 0x0000001700167308 */ /* 0x0020660000001000 */
[----:B------:R-:W-:Y:S02]  /*05e0*/  IMAD.MOV.U32 R10, RZ, RZ, R14 ;  /* 0x000000ffff0a7224 */ /* 0x000fe400078e000e */
[----:B------:R-:W-:-:S03]  /*05f0*/  IMAD.MOV.U32 R14, RZ, RZ, RZ ;  /* 0x000000ffff0e7224 */ /* 0x000fc600078e00ff */
[----:B------:R-:W-:Y:S01]  /*0600*/  @!P2 IADD3 R10, PT, PT, -R10, RZ, RZ ;  /* 0x000000ff0a0aa210 */ /* 0x000fe20007ffe1ff */
[----:B------:R-:W-:Y:S01]  /*0610*/  IMAD.HI.U32 R14, R15, R25, R14 ;  /* 0x000000190f0e7227 */ /* 0x000fe200078e000e */
[----:B------:R-:W-:Y:S02]  /*0620*/  @!P1 LOP3.LUT R10, RZ, R17, RZ, 0x33, !PT ;  /* 0x00000011ff0a9212 */ /* 0x000fe400078e33ff */
[----:B------:R-:W-:Y:S02]  /*0630*/  IABS R15, R11 ;  /* 0x0000000b000f7213 */ /* 0x000fe40000000000 */
[----:B------:R-:W-:Y:S02]  /*0640*/  IABS R25, R10 ;  /* 0x0000000a00197213 */ /* 0x000fe40000000000 */
[----:B------:R-:W-:-:S03]  /*0650*/  IADD3 R24, PT, PT, RZ, -R15, RZ ;  /* 0x8000000fff187210 */ /* 0x000fc60007ffe0ff */
[----:B0-----:R-:W-:-:S04]  /*0660*/  IMAD.HI.U32 R23, R14, R25, RZ ;  /* 0x000000190e177227 */ /* 0x001fc800078e00ff */
[----:B-1----:R-:W-:Y:S02]  /*0670*/  VIADD R22, R22, 0xffffffe ;  /* 0x0ffffffe16167836 */ /* 0x002fe40000000000 */
[----:B------:R-:W-:Y:S02]  /*0680*/  IMAD R25, R23, R24, R25 ;  /* 0x0000001817197224 */ /* 0x000fe400078e0219 */
[----:B------:R0:W1:Y:S03]  /*0690*/  F2I.FTZ.U32.TRUNC.NTZ R15, R22 ;  /* 0x00000016000f7305 */ /* 0x000066000021f000 */
[----:B------:R-:W-:Y:S02]  /*06a0*/  ISETP.GT.U32.AND P1, PT, R18, R25, PT ;  /* 0x000000191200720c */ /* 0x000fe40003f24070 */
[----:B0-----:R-:W-:Y:S02]  /*06b0*/  IABS R22, R9 ;  /* 0x0000000900167213 */ /* 0x001fe40000000000 */
[----:B-1----:R-:W-:-:S09]  /*06c0*/  IADD3 R14, PT, PT, RZ, -R15, RZ ;  /* 0x8000000fff0e7210 */ /* 0x002fd20007ffe0ff */
[----:B------:R-:W-:Y:S02]  /*06d0*/  @!P1 IMAD.IADD R25, R25, 0x1, -R18 ;  /* 0x0000000119199824 */ /* 0x000fe400078e0a12 */
[----:B------:R-:W-:Y:S01]  /*06e0*/  @!P1 VIADD R23, R23, 0x1 ;  /* 0x0000000117179836 */ /* 0x000fe20000000000 */
[----:B------:R-:W-:Y:S01]  /*06f0*/  ISETP.NE.AND P1, PT, R11, RZ, PT ;  /* 0x000000ff0b00720c */ /* 0x000fe20003f25270 */
[----:B------:R-:W-:Y:S01]  /*0700*/  IMAD R27, R14, R19, RZ ;  /* 0x000000130e1b7224 */ /* 0x000fe200078e02ff */
[----:B------:R-:W-:Y:S02]  /*0710*/  ISETP.GE.U32.AND P0, PT, R25, R18, PT ;  /* 0x000000121900720c */ /* 0x000fe40003f06070 */
[----:B------:R-:W-:Y:S01]  /*0720*/  MOV R14, RZ ;  /* 0x000000ff000e7202 */ /* 0x000fe20000000f00 */
[----:B------:R-:W0:Y:S04]  /*0730*/  I2F.RP R25, R22 ;  /* 0x0000001600197306 */ /* 0x000e280000209400 */
[----:B------:R-:W-:Y:S01]  /*0740*/  IMAD.HI.U32 R14, R15, R27, R14 ;  /* 0x0000001b0f0e7227 */ /* 0x000fe200078e000e */
[----:B------:R-:W-:-:S04]  /*0750*/  LOP3.LUT R15, R10, R11, RZ, 0x3c, !PT ;  /* 0x0000000b0a0f7212 */ /* 0x000fc800078e3cff */
[----:B------:R-:W-:Y:S02]  /*0760*/  ISETP.GE.AND P2, PT, R15, RZ, PT ;  /* 0x000000ff0f00720c */ /* 0x000fe40003f46270 */
[----:B------:R-:W-:Y:S01]  /*0770*/  @P0 IADD3 R23, PT, PT, R23, 0x1, RZ ;  /* 0x0000000117170810 */ /* 0x000fe20007ffe0ff */
[----:B0-----:R-:W0:Y:S04]  /*0780*/  MUFU.RCP R25, R25 ;  /* 0x0000001900197308 */ /* 0x001e280000001000 */
[----:B------:R-:W-:Y:S01]  /*0790*/  IMAD.MOV.U32 R18, RZ, RZ, R23 ;  /* 0x000000ffff127224 */ /* 0x000fe200078e0017 */
[----:B------:R-:W-:-:S05]  /*07a0*/  IABS R23, R7 ;  /* 0x0000000700177213 */ /* 0x000fca0000000000 */
[----:B------:R-:W-:Y:S01]  /*07b0*/  @!P2 IADD3 R18, PT, PT, -R18, RZ, RZ ;  /* 0x000000ff1212a210 */ /* 0x000fe20007ffe1ff */
[----:B------:R-:W-:Y:S01]  /*07c0*/  IMAD.MOV R26, RZ, RZ, -R23 ;  /* 0x000000ffff1a7224 */ /* 0x000fe200078e0a17 */
[----:B------:R-:W-:-:S04]  /*07d0*/  @!P1 LOP3.LUT R18, RZ, R11, RZ, 0x33, !PT ;  /* 0x0000000bff129212 */ /* 0x000fc800078e33ff */
[----:B------:R-:W-:Y:S02]  /*07e0*/  IABS R15, R18 ;  /* 0x00000012000f7213 */ /* 0x000fe40000000000 */
[----:B0-----:R-:W-:-:S03]  /*07f0*/  IADD3 R23, PT, PT, R25, 0xffffffe, RZ ;  /* 0x0ffffffe19177810 */ /* 0x001fc60007ffe0ff */
[----:B------:R-:W-:-:S04]  /*0800*/  IMAD.HI.U32 R24, R14, R15, RZ ;  /* 0x0000000f0e187227 */ /* 0x000fc800078e00ff */
[----:B------:R-:W-:Y:S02]  /*0810*/  IMAD R14, R24, R26, R15 ;  /* 0x0000001a180e7224 */ /* 0x000fe400078e020f */
[----:B------:R-:W0:Y:S03]  /*0820*/  F2I.FTZ.U32.TRUNC.NTZ R15, R23 ;  /* 0x00000017000f7305 */ /* 0x000e26000021f000 */
[----:B------:R-:W-:Y:S01]  /*0830*/  ISETP.GT.U32.AND P1, PT, R19, R14, PT ;  /* 0x0000000e1300720c */ /* 0x000fe20003f24070 */
[----:B0-----:R-:W-:-:S12]  /*0840*/  IMAD.MOV R25, RZ, RZ, -R15 ;  /* 0x000000ffff197224 */ /* 0x001fd800078e0a0f */
[----:B------:R-:W-:Y:S01]  /*0850*/  @!P1 IADD3 R14, PT, PT, R14, -R19, RZ ;  /* 0x800000130e0e9210 */ /* 0x000fe20007ffe0ff */
[----:B------:R-:W-:-:S03]  /*0860*/  IMAD R25, R25, R22, RZ ;  /* 0x0000001619197224 */ /* 0x000fc600078e02ff */
[----:B------:R-:W-:Y:S01]  /*0870*/  ISETP.GE.U32.AND P0, PT, R14, R19, PT ;  /* 0x000000130e00720c */ /* 0x000fe20003f06070 */
[----:B------:R-:W-:Y:S02]  /*0880*/  HFMA2 R14, -RZ, RZ, 0, 0 ;  /* 0x00000000ff0e7431 */ /* 0x000fe400000001ff */
[----:B------:R-:W-:-:S03]  /*0890*/  VIADD R19, R4, 0xfffffffe ;  /* 0xfffffffe04137836 */ /* 0x000fc60000000000 */
[----:B------:R-:W-:-:S04]  /*08a0*/  IMAD.HI.U32 R25, R15, R25, R14 ;  /* 0x000000190f197227 */ /* 0x000fc800078e000e */
[----:B------:R-:W-:-:S05]  /*08b0*/  IMAD.WIDE.U32 R14, R19, 0x4, R12 ;  /* 0x00000004130e7825 */ /* 0x000fca00078e000c */
[----:B------:R0:W2:Y:S01]  /*08c0*/  LDG.E R23, desc[UR8][R14.64] ;  /* 0x000000080e177981 */ /* 0x0000a2000c1e1900 */
[----:B------:R-:W-:Y:S01]  /*08d0*/  IMAD.MOV R26, RZ, RZ, -R16 ;  /* 0x000000ffff1a7224 */ /* 0x000fe200078e0a10 */
[----:B------:R-:W-:Y:S01]  /*08e0*/  LEA R27, R20, R1, 0x2 ;  /* 0x00000001141b7211 */ /* 0x000fe200078e10ff */
[----:B------:R-:W-:Y:S01]  /*08f0*/  @!P1 VIADD R24, R24, 0x1 ;  /* 0x0000000118189836 */ /* 0x000fe20000000000 */
[----:B------:R-:W-:Y:S01]  /*0900*/  LOP3.LUT R20, R18, R7, RZ, 0x3c, !PT ;  /* 0x0000000712147212 */ /* 0x000fe200078e3cff */
[----:B------:R-:W-:Y:S01]  /*0910*/  IMAD R26, R21, R26, R2 ;  /* 0x0000001a151a7224 */ /* 0x000fe200078e0202 */
[----:B------:R-:W-:Y:S02]  /*0920*/  ISETP.NE.AND P1, PT, R7, RZ, PT ;  /* 0x000000ff0700720c */ /* 0x000fe40003f25270 */
[----:B------:R-:W-:Y:S02]  /*0930*/  ISETP.GE.AND P2, PT, R20, RZ, PT ;  /* 0x000000ff1400720c */ /* 0x000fe40003f46270 */
[----:B------:R-:W-:Y:S01]  /*0940*/  @P0 IADD3 R24, PT, PT, R24, 0x1, RZ ;  /* 0x0000000118180810 */ /* 0x000fe20007ffe0ff */
[----:B------:R1:W-:Y:S04]  /*0950*/  STL [R27], R26 ;  /* 0x0000001a1b007387 */ /* 0x0003e80000100800 */
[----:B------:R-:W-:Y:S01]  /*0960*/  IMAD.MOV.U32 R20, RZ, RZ, R24 ;  /* 0x000000ffff147224 */ /* 0x000fe200078e0018 */
[----:B------:R-:W-:-:S05]  /*0970*/  IABS R24, R9 ;  /* 0x0000000900187213 */ /* 0x000fca0000000000 */
[----:B------:R-:W-:Y:S01]  /*0980*/  @!P2 IADD3 R20, PT, PT, -R20, RZ, RZ ;  /* 0x000000ff1414a210 */ /* 0x000fe20007ffe1ff */
[----:B-1----:R-:W-:Y:S01]  /*0990*/  IMAD.MOV R26, RZ, RZ, -R24 ;  /* 0x000000ffff1a7224 */ /* 0x002fe200078e0a18 */
[----:B------:R-:W-:-:S04]  /*09a0*/  @!P1 LOP3.LUT R20, RZ, R7, RZ, 0x33, !PT ;  /* 0x00000007ff149212 */ /* 0x000fc800078e33ff */
[----:B0-----:R-:W-:-:S05]  /*09b0*/  IABS R15, R20 ;  /* 0x00000014000f7213 */ /* 0x001fca0000000000 */
[----:B------:R-:W-:-:S04]  /*09c0*/  IMAD.HI.U32 R24, R25, R15, RZ ;  /* 0x0000000f19187227 */ /* 0x000fc800078e00ff */
[----:B------:R-:W-:Y:S02]  /*09d0*/  IMAD R25, R24, R26, R15 ;  /* 0x0000001a18197224 */ /* 0x000fe400078e020f */
[----:B------:R-:W-:-:S03]  /*09e0*/  IMAD.MOV R26, RZ, RZ, -R10 ;  /* 0x000000ffff1a7224 */ /* 0x000fc600078e0a0a */
[----:B------:R-:W-:Y:S01]  /*09f0*/  ISETP.GT.U32.AND P1, PT, R22, R25, PT ;  /* 0x000000191600720c */ /* 0x000fe20003f24070 */
[----:B------:R-:W-:Y:S01]  /*0a00*/  IMAD R17, R17, R26, R16 ;  /* 0x0000001a11117224 */ /* 0x000fe200078e0210 */
[----:B------:R-:W-:-:S11]  /*0a10*/  IADD3 R16, PT, PT, R4, -0x3, RZ ;  /* 0xfffffffd04107810 */ /* 0x000fd60007ffe0ff */
[----:B------:R-:W-:-:S05]  /*0a20*/  @!P1 IMAD.IADD R25, R25, 0x1, -R22 ;  /* 0x0000000119199824 */ /* 0x000fca00078e0a16 */
[----:B------:R-:W-:Y:S02]  /*0a30*/  ISETP.GE.U32.AND P0, PT, R25, R22, PT ;  /* 0x000000161900720c */ /* 0x000fe40003f06070 */
[----:B------:R-:W-:Y:S02]  /*0a40*/  IADD3 R22, PT, PT, R5, -0x8, RZ ;  /* 0xfffffff805167810 */ /* 0x000fe40007ffe0ff */
[----:B--2---:R-:W-:-:S04]  /*0a50*/  IABS R21, R23 ;  /* 0x0000001700157213 */ /* 0x004fc80000000000 */
[----:B------:R-:W0:Y:S08]  /*0a60*/  I2F.RP R28, R21 ;  /* 0x00000015001c7306 */ /* 0x000e300000209400 */
[----:B0-----:R-:W0:Y:S02]  /*0a70*/  MUFU.RCP R14, R28 ;  /* 0x0000001c000e7308 */ /* 0x001e240000001000 */
[----:B0-----:R-:W-:-:S06]  /*0a80*/  IADD3 R14, PT, PT, R14, 0xffffffe, RZ ;  /* 0x0ffffffe0e0e7810 */ /* 0x001fcc0007ffe0ff */
[----:B------:R0:W1:Y:S02]  /*0a90*/  F2I.FTZ.U32.TRUNC.NTZ R15, R14 ;  /* 0x0000000e000f7305 */ /* 0x000064000021f000 */
[----:B0-----:R-:W-:Y:S01]  /*0aa0*/  IMAD.MOV.U32 R14, RZ, RZ, RZ ;  /* 0x000000ffff0e7224 */ /* 0x001fe200078e00ff */
[----:B-1----:R-:W-:-:S05]  /*0ab0*/  IADD3 R26, PT, PT, RZ, -R15, RZ ;  /* 0x8000000fff1a7210 */ /* 0x002fca0007ffe0ff */
[----:B------:R-:W-:-:S04]  /*0ac0*/  IMAD R25, R26, R21, RZ ;  /* 0x000000151a197224 */ /* 0x000fc800078e02ff */
[----:B------:R-:W-:-:S04]  /*0ad0*/  IMAD.HI.U32 R25, R15, R25, R14 ;  /* 0x000000190f197227 */ /* 0x000fc800078e000e */
[----:B------:R-:W-:-:S06]  /*0ae0*/  IMAD.WIDE.U32 R14, R16, 0x4, R12 ;  /* 0x00000004100e7825 */ /* 0x000fcc00078e000c */
[----:B------:R-:W2:Y:S01]  /*0af0*/  LDG.E R14, desc[UR8][R14.64] ;  /* 0x000000080e0e7981 */ /* 0x000ea2000c1e1900 */
[----:B------:R-:W-:-:S05]  /*0b00*/  IMAD.WIDE.U32 R12, R22, 0x4, R12 ;  /* 0x00000004160c7825 */ /* 0x000fca00078e000c */
[----:B------:R0:W3:Y:S01]  /*0b10*/  LDG.E R26, desc[UR8][R12.64] ;  /* 0x000000080c1a7981 */ /* 0x0000e2000c1e1900 */
[----:B------:R-:W-:Y:S01]  /*0b20*/  LOP3.LUT R27, R20, R9, RZ, 0x3c, !PT ;  /* 0x00000009141b7212 */ /* 0x000fe200078e3cff */
[----:B------:R-:W-:Y:S01]  /*0b30*/  @!P1 VIADD R24, R24, 0x1 ;  /* 0x0000000118189836 */ /* 0x000fe20000000000 */
[----:B------:R-:W-:Y:S01]  /*0b40*/  ISETP.NE.AND P1, PT, R9, RZ, PT ;  /* 0x000000ff0900720c */ /* 0x000fe20003f25270 */
[----:B------:R-:W-:Y:S01]  /*0b50*/  IMAD R22, R22, 0x4, R1 ;  /* 0x0000000416167824 */ /* 0x000fe200078e0201 */
[----:B------:R-:W-:Y:S02]  /*0b60*/  ISETP.GE.AND P2, PT, R27, RZ, PT ;  /* 0x000000ff1b00720c */ /* 0x000fe40003f46270 */
[----:B------:R-:W-:Y:S02]  /*0b70*/  @P0 IADD3 R24, PT, PT, R24, 0x1, RZ ;  /* 0x0000000118180810 */ /* 0x000fe40007ffe0ff */
[----:B------:R-:W-:Y:S02]  /*0b80*/  LEA R8, R8, R1, 0x2 ;  /* 0x0000000108087211 */ /* 0x000fe400078e10ff */
[----:B0-----:R-:W-:-:S02]  /*0b90*/  IABS R13, R23 ;  /* 0x00000017000d7213 */ /* 0x001fc40000000000 */
[----:B------:R-:W-:Y:S01]  /*0ba0*/  LEA R6, R6, R1, 0x2 ;  /* 0x0000000106067211 */ /* 0x000fe200078e10ff */
[----:B------:R0:W-:Y:S02]  /*0bb0*/  STL [R8], R17 ;  /* 0x0000001108007387 */ /* 0x0001e40000100800 */
[----:B------:R-:W-:Y:S02]  /*0bc0*/  IMAD.MOV R13, RZ, RZ, -R13 ;  /* 0x000000ffff0d7224 */ /* 0x000fe400078e0a0d */
[----:B------:R-:W-:Y:S01]  /*0bd0*/  @!P2 IMAD.MOV R24, RZ, RZ, -R24 ;  /* 0x000000ffff18a224 */ /* 0x000fe200078e0a18 */
[----:B------:R-:W-:-:S04]  /*0be0*/  @!P1 LOP3.LUT R24, RZ, R9, RZ, 0x33, !PT ;  /* 0x00000009ff189212 */ /* 0x000fc800078e33ff */
[----:B------:R-:W-:Y:S01]  /*0bf0*/  IABS R12, R24 ;  /* 0x00000018000c7213 */ /* 0x000fe20000000000 */
[----:B0-----:R-:W-:-:S04]  /*0c00*/  IMAD.MOV R8, RZ, RZ, -R18 ;  /* 0x000000ffff087224 */ /* 0x001fc800078e0a12 */
[----:B------:R-:W-:-:S04]  /*0c10*/  IMAD.HI.U32 R15, R25, R12, RZ ;  /* 0x0000000c190f7227 */ /* 0x000fc800078e00ff */
[----:B------:R-:W-:Y:S02]  /*0c20*/  IMAD R12, R15, R13, R12 ;  /* 0x0000000d0f0c7224 */ /* 0x000fe400078e020c */
[----:B------:R-:W-:Y:S01]  /*0c30*/  IMAD R8, R11, R8, R10 ;  /* 0x000000080b087224 */ /* 0x000fe200078e020a */
[----:B------:R-:W-:Y:S02]  /*0c40*/  LOP3.LUT R10, R24, R23, RZ, 0x3c, !PT ;  /* 0x00000017180a7212 */ /* 0x000fe400078e3cff */
[----:B------:R-:W-:Y:S02]  /*0c50*/  ISETP.GT.U32.AND P1, PT, R21, R12, PT ;  /* 0x0000000c1500720c */ /* 0x000fe40003f24070 */
[----:B------:R-:W-:-:S11]  /*0c60*/  ISETP.GE.AND P2, PT, R10, RZ, PT ;  /* 0x000000ff0a00720c */ /* 0x000fd60003f46270 */
[-C--:B------:R-:W-:Y:S01]  /*0c70*/  @!P1 IADD3 R12, PT, PT, R12, -R21.reuse, RZ ;  /* 0x800000150c0c9210 */ /* 0x080fe20007ffe0ff */
[----:B------:R-:W-:Y:S01]  /*0c80*/  @!P1 VIADD R15, R15, 0x1 ;  /* 0x000000010f0f9836 */ /* 0x000fe20000000000 */
[----:B------:R-:W-:Y:S02]  /*0c90*/  ISETP.NE.AND P1, PT, R23, RZ, PT ;  /* 0x000000ff1700720c */ /* 0x000fe40003f25270 */
[----:B------:R-:W-:Y:S01]  /*0ca0*/  ISETP.GE.U32.AND P0, PT, R12, R21, PT ;  /* 0x000000150c00720c */ /* 0x000fe20003f06070 */
[----:B------:R-:W-:-:S12]  /*0cb0*/  HFMA2 R12, -RZ, RZ, 0, 0 ;  /* 0x00000000ff0c7431 */ /* 0x000fd800000001ff */
[----:B------:R-:W-:-:S04]  /*0cc0*/  @P0 VIADD R15, R15, 0x1 ;  /* 0x000000010f0f0836 */ /* 0x000fc80000000000 */
[----:B------:R-:W-:Y:S01]  /*0cd0*/  @!P2 IMAD.MOV R15, RZ, RZ, -R15 ;  /* 0x000000ffff0fa224 */ /* 0x000fe200078e0a0f */
[----:B------:R-:W-:Y:S02]  /*0ce0*/  @!P1 LOP3.LUT R15, RZ, R23, RZ, 0x33, !PT ;  /* 0x00000017ff0f9212 */ /* 0x000fe400078e33ff */
[----:B--2---:R-:W-:-:S04]  /*0cf0*/  IABS R27, R14 ;  /* 0x0000000e001b7213 */ /* 0x004fc80000000000 */
[----:B------:R-:W-:-:S04]  /*0d00*/  MOV R25, R27 ;  /* 0x0000001b00197202 */ /* 0x000fc80000000f00 */
[----:B------:R-:W0:Y:S08]  /*0d10*/  I2F.RP R27, R25 ;  /* 0x00000019001b7306 */ /* 0x000e300000209400 */
[----:B0-----:R-:W0:Y:S02]  /*0d20*/  MUFU.RCP R27, R27 ;  /* 0x0000001b001b7308 */ /* 0x001e240000001000 */
[----:B0-----:R-:W-:-:S06]  /*0d30*/  VIADD R13, R27, 0xffffffe ;  /* 0x0ffffffe1b0d7836 */ /* 0x001fcc0000000000 */
[----:B------:R-:W0:Y:S02]  /*0d40*/  F2I.FTZ.U32.TRUNC.NTZ R13, R13 ;  /* 0x0000000d000d7305 */ /* 0x000e24000021f000 */
[----:B0-----:R-:W-:-:S04]  /*0d50*/  IADD3 R11, PT, PT, RZ, -R13, RZ ;  /* 0x8000000dff0b7210 */ /* 0x001fc80007ffe0ff */
[----:B------:R-:W-:-:S05]  /*0d60*/  MOV R10, R11 ;  /* 0x0000000b000a7202 */ /* 0x000fca0000000f00 */
[----:B------:R-:W-:Y:S01]  /*0d70*/  IMAD R11, R10, R25, RZ ;  /* 0x000000190a0b7224 */ /* 0x000fe200078e02ff */
[----:B------:R-:W-:-:S03]  /*0d80*/  IABS R10, R15 ;  /* 0x0000000f000a7213 */ /* 0x000fc60000000000 */
[----:B------:R-:W-:Y:S01]  /*0d90*/  IMAD.HI.U32 R13, R13, R11, R12 ;  /* 0x0000000b0d0d7227 */ /* 0x000fe200078e000c */
[----:B---3--:R-:W-:Y:S02]  /*0da0*/  IABS R12, R26 ;  /* 0x0000001a000c7213 */ /* 0x008fe40000000000 */
[----:B------:R-:W-:Y:S02]  /*0db0*/  IABS R11, R14 ;  /* 0x0000000e000b7213 */ /* 0x000fe40000000000 */
[----:B------:R-:W0:Y:S01]  /*0dc0*/  I2F.RP R17, R12 ;  /* 0x0000000c00117306 */ /* 0x000e220000209400 */
[----:B------:R-:W-:Y:S01]  /*0dd0*/  IMAD.HI.U32 R13, R13, R10, RZ ;  /* 0x0000000a0d0d7227 */ /* 0x000fe200078e00ff */
[----:B------:R-:W-:-:S05]  /*0de0*/  IADD3 R11, PT, PT, RZ, -R11, RZ ;  /* 0x8000000bff0b7210 */ /* 0x000fca0007ffe0ff */
[----:B------:R-:W-:-:S05]  /*0df0*/  IMAD R10, R13, R11, R10 ;  /* 0x0000000b0d0a7224 */ /* 0x000fca00078e020a */
[----:B------:R-:W-:Y:S01]  /*0e00*/  ISETP.GT.U32.AND P1, PT, R25, R10, PT ;  /* 0x0000000a1900720c */ /* 0x000fe20003f24070 */
[----:B0-----:R-:W0:-:S12]  /*0e10*/  MUFU.RCP R17, R17 ;  /* 0x0000001100117308 */ /* 0x001e180000001000 */
[----:B------:R-:W-:Y:S02]  /*0e20*/  @!P1 IMAD.IADD R10, R10, 0x1, -R25 ;  /* 0x000000010a0a9824 */ /* 0x000fe400078e0a19 */
[----:B------:R-:W-:Y:S01]  /*0e30*/  @!P1 VIADD R13, R13, 0x1 ;  /* 0x000000010d0d9836 */ /* 0x000fe20000000000 */
[----:B------:R-:W-:Y:S02]  /*0e40*/  ISETP.NE.AND P1, PT, R14, RZ, PT ;  /* 0x000000ff0e00720c */ /* 0x000fe40003f25270 */
[----:B------:R-:W-:Y:S02]  /*0e50*/  ISETP.GE.U32.AND P0, PT, R10, R25, PT ;  /* 0x000000190a00720c */ /* 0x000fe40003f06070 */
[----:B0-----:R-:W-:Y:S02]  /*0e60*/  IADD3 R11, PT, PT, R17, 0xffffffe, RZ ;  /* 0x0ffffffe110b7810 */ /* 0x001fe40007ffe0ff */
[----:B------:R-:W-:-:S04]  /*0e70*/  LOP3.LUT R10, R15, R14, RZ, 0x3c, !PT ;  /* 0x0000000e0f0a7212 */ /* 0x000fc800078e3cff */
[----:B------:R-:W0:Y:S01]  /*0e80*/  F2I.FTZ.U32.TRUNC.NTZ R11, R11 ;  /* 0x0000000b000b7305 */ /* 0x000e22000021f000 */
[----:B------:R-:W-:Y:S02]  /*0e90*/  ISETP.GE.AND P2, PT, R10, RZ, PT ;  /* 0x000000ff0a00720c */ /* 0x000fe40003f46270 */
[----:B------:R-:W-:Y:S02]  /*0ea0*/  IADD3 R10, PT, PT, -R20, RZ, RZ ;  /* 0x000000ff140a7210 */ /* 0x000fe40007ffe1ff */
[----:B------:R-:W-:-:S03]  /*0eb0*/  @P0 IADD3 R13, PT, PT, R13, 0x1, RZ ;  /* 0x000000010d0d0810 */ /* 0x000fc60007ffe0ff */
[----:B------:R-:W-:Y:S01]  /*0ec0*/  IMAD R18, R7, R10, R18 ;  /* 0x0000000a07127224 */ /* 0x000fe200078e0212 */
[----:B------:R-:W-:-:S05]  /*0ed0*/  MOV R10, RZ ;  /* 0x000000ff000a7202 */ /* 0x000fca0000000f00 */
[----:B------:R-:W-:Y:S01]  /*0ee0*/  @!P2 IMAD.MOV R13, RZ, RZ, -R13 ;  /* 0x000000ffff0da224 */ /* 0x000fe200078e0a0d */
[----:B------:R-:W-:Y:S01]  /*0ef0*/  @!P1 LOP3.LUT R13, RZ, R14, RZ, 0x33, !PT ;  /* 0x0000000eff0d9212 */ /* 0x000fe200078e33ff */
[----:B0-----:R-:W-:-:S04]  /*0f00*/  IMAD.MOV R17, RZ, RZ, -R11 ;  /* 0x000000ffff117224 */ /* 0x001fc800078e0a0b */
[----:B------:R-:W-:Y:S01]  /*0f10*/  IMAD R7, R17, R12, RZ ;  /* 0x0000000c11077224 */ /* 0x000fe200078e02ff */
[C---:B------:R-:W-:Y:S02]  /*0f20*/  LEA R17, R4.reuse, R1, 0x2 ;  /* 0x0000000104117211 */ /* 0x040fe400078e10ff */
[----:B------:R-:W-:Y:S01]  /*0f30*/  IADD3 R4, PT, PT, R4, -0x8, RZ ;  /* 0xfffffff804047810 */ /* 0x000fe20007ffe0ff */
[----:B------:R-:W-:Y:S01]  /*0f40*/  IMAD.HI.U32 R10, R11, R7, R10 ;  /* 0x000000070b0a7227 */ /* 0x000fe200078e000a */
[----:B------:R-:W-:Y:S02]  /*0f50*/  IABS R7, R26 ;  /* 0x0000001a00077213 */ /* 0x000fe40000000000 */
[----:B------:R-:W-:-:S03]  /*0f60*/  IABS R11, R13 ;  /* 0x0000000d000b7213 */ /* 0x000fc60000000000 */
[----:B------:R-:W-:Y:S02]  /*0f70*/  IMAD.MOV R28, RZ, RZ, -R7 ;  /* 0x000000ffff1c7224 */ /* 0x000fe400078e0a07 */
[----:B------:R-:W-:Y:S01]  /*0f80*/  IMAD.HI.U32 R7, R10, R11, RZ ;  /* 0x0000000b0a077227 */ /* 0x000fe200078e00ff */
[----:B------:R-:W-:-:S03]  /*0f90*/  LOP3.LUT R10, R13, R26, RZ, 0x3c, !PT ;  /* 0x0000001a0d0a7212 */ /* 0x000fc600078e3cff */
[----:B------:R-:W-:Y:S01]  /*0fa0*/  IMAD R11, R7, R28, R11 ;  /* 0x0000001c070b7224 */ /* 0x000fe200078e020b */
[----:B------:R-:W-:Y:S01]  /*0fb0*/  ISETP.GE.AND P2, PT, R10, RZ, PT ;  /* 0x000000ff0a00720c */ /* 0x000fe20003f46270 */
[----:B------:R-:W-:-:S03]  /*0fc0*/  IMAD.MOV R10, RZ, RZ, -R15 ;  /* 0x000000ffff0a7224 */ /* 0x000fc600078e0a0f */
[----:B------:R-:W-:Y:S01]  /*0fd0*/  ISETP.GT.U32.AND P1, PT, R12, R11, PT ;  /* 0x0000000b0c00720c */ /* 0x000fe20003f24070 */
[----:B------:R-:W-:Y:S01]  /*0fe0*/  IMAD R23, R23, R10, R24 ;  /* 0x0000000a17177224 */ /* 0x000fe200078e0218 */
[----:B------:R-:W-:Y:S02]  /*0ff0*/  LOP3.LUT R10, R5, 0x7ffffff8, RZ, 0xc0, !PT ;  /* 0x7ffffff8050a7812 */ /* 0x000fe400078ec0ff */
[----:B------:R-:W-:Y:S02]  /*1000*/  LEA R5, R16, R1, 0x2 ;  /* 0x0000000110057211 */ /* 0x000fe400078e10ff */
[----:B------:R-:W-:-:S07]  /*1010*/  IADD3 R10, PT, PT, -R10, 0x8, RZ ;  /* 0x000000080a0a7810 */ /* 0x000fce0007ffe1ff */
[-C--:B------:R-:W-:Y:S01]  /*1020*/  @!P1 IADD3 R11, PT, PT, R11, -R12.reuse, RZ ;  /* 0x8000000c0b0b9210 */ /* 0x080fe20007ffe0ff */
[----:B------:R-:W-:Y:S01]  /*1030*/  @!P1 VIADD R7, R7, 0x1 ;  /* 0x0000000107079836 */ /* 0x000fe20000000000 */
[----:B------:R-:W-:Y:S02]  /*1040*/  ISETP.NE.AND P1, PT, R26, RZ, PT ;  /* 0x000000ff1a00720c */ /* 0x000fe40003f25270 */
[----:B------:R-:W-:Y:S01]  /*1050*/  ISETP.GE.U32.AND P0, PT, R11, R12, PT ;  /* 0x0000000c0b00720c */ /* 0x000fe20003f06070 */
[----:B------:R-:W-:Y:S01]  /*1060*/  IMAD R11, R0, 0x4, R1 ;  /* 0x00000004000b7824 */ /* 0x000fe200078e0201 */
[----:B------:R-:W-:Y:S02]  /*1070*/  IADD3 R0, PT, PT, -R24, RZ, RZ ;  /* 0x000000ff18007210 */ /* 0x000fe40007ffe1ff */
[----:B------:R-:W-:Y:S02]  /*1080*/  IADD3 R12, PT, PT, -R13, RZ, RZ ;  /* 0x000000ff0d0c7210 */ /* 0x000fe40007ffe1ff */
[----:B------:R0:W-:Y:S01]  /*1090*/  STL [R11], R8 ;  /* 0x000000080b007387 */ /* 0x0001e20000100800 */
[----:B------:R-:W-:-:S02]  /*10a0*/  IMAD R9, R9, R0, R20 ;  /* 0x0000000009097224 */ /* 0x000fc400078e0214 */
[----:B------:R-:W-:Y:S01]  /*10b0*/  IMAD R14, R14, R12, R15 ;  /* 0x0000000c0e0e7224 */ /* 0x000fe200078e020f */
[----:B------:R1:W-:Y:S03]  /*10c0*/  STL [R17], R18 ;  /* 0x0000001211007387 */ /* 0x0003e60000100800 */
[----:B------:R-:W-:Y:S01]  /*10d0*/  @P0 IADD3 R7, PT, PT, R7, 0x1, RZ ;  /* 0x0000000107070810 */ /* 0x000fe20007ffe0ff */
[----:B------:R1:W-:Y:S01]  /*10e0*/  STL [R6], R9 ;  /* 0x0000000906007387 */ /* 0x0003e20000100800 */
[----:B------:R-:W-:Y:S01]  /*10f0*/  ISETP.NE.AND P0, PT, R10, RZ, PT ;  /* 0x000000ff0a00720c */ /* 0x000fe20003f05270 */
[----:B0-----:R-:W-:Y:S02]  /*1100*/  IMAD R8, R19, 0x4, R1 ;  /* 0x0000000413087824 */ /* 0x001fe400078e0201 */
[----:B------:R-:W-:Y:S01]  /*1110*/  @!P2 IMAD.MOV R7, RZ, RZ, -R7 ;  /* 0x000000ffff07a224 */ /* 0x000fe200078e0a07 */
[----:B------:R-:W-:-:S02]  /*1120*/  @!P1 LOP3.LUT R7, RZ, R26, RZ, 0x33, !PT ;  /* 0x0000001aff079212 */ /* 0x000fc400078e33ff */
[----:B------:R1:W-:Y:S03]  /*1130*/  STL [R8], R23 ;  /* 0x0000001708007387 */ /* 0x0003e60000100800 */
[--C-:B------:R-:W-:Y:S01]  /*1140*/  IMAD.MOV R21, RZ, RZ, -R7.reuse ;  /* 0x000000ffff157224 */ /* 0x100fe200078e0a07 */
[----:B------:R1:W-:Y:S01]  /*1150*/  STL [R5], R14 ;  /* 0x0000000e05007387 */ /* 0x0003e20000100800 */
[----:B------:R-:W-:Y:S02]  /*1160*/  IMAD.MOV.U32 R0, RZ, RZ, R7 ;  /* 0x000000ffff007224 */ /* 0x000fe400078e0007 */
[----:B------:R-:W-:-:S05]  /*1170*/  IMAD R13, R26, R21, R13 ;  /* 0x000000151a0d7224 */ /* 0x000fca00078e020d */
[----:B------:R1:W-:Y:S01]  /*1180*/  STL [R22], R13 ;  /* 0x0000000d16007387 */ /* 0x0003e20000100800 */
[----:B------:R-:W-:Y:S05]  /*1190*/  @!P0 BRA `(.L_x_2) ;  /* 0x0000001000008947 */ /* 0x000fea0003800000 */
[----:B-1----:R-:W0:Y:S01]  /*11a0*/  LDC.64 R12, c[0x0][0x3a8] ;  /* 0x0000ea00ff0c7b82 */ /* 0x002e220000000a00 */
[----:B------:R-:W-:-:S07]  /*11b0*/  MOV R5, R10 ;  /* 0x0000000a00057202 */ /* 0x000fce0000000f00 */
.L_x_3:
[----:B------:R-:W-:-:S04]  /*11c0*/  VIADD R18, R4, 0x3 ;  /* 0x0000000304127836 */ /* 0x000fc80000000000 */
[----:B0-----:R-:W-:-:S05]  /*11d0*/  IMAD.WIDE.U32 R20, R18, 0x4, R12 ;  /* 0x0000000412147825 */ /* 0x001fca00078e000c */
[----:B------:R-:W2:Y:S01]  /*11e0*/  LDG.E R19, desc[UR8][R20.64] ;  /* 0x0000000814137981 */ /* 0x000ea2000c1e1900 */
[----:B------:R-:W-:-:S05]  /*11f0*/  IADD3 R10, PT, PT, R4, 0x2, RZ ;  /* 0x00000002040a7810 */ /* 0x000fca0007ffe0ff */
[----:B------:R-:W-:-:S05]  /*1200*/  IMAD.WIDE.U32 R26, R10, 0x4, R12 ;  /* 0x000000040a1a7825 */ /* 0x000fca00078e000c */
[----:B------:R-:W3:Y:S01]  /*1210*/  LDG.E R11, desc[UR8][R26.64] ;  /* 0x000000081a0b7981 */ /* 0x000ee2000c1e1900 */
[----:B------:R-:W-:-:S04]  /*1220*/  VIADD R8, R4, 0x1 ;  /* 0x0000000104087836 */ /* 0x000fc80000000000 */
[----:B------:R-:W-:-:S05]  /*1230*/  IMAD.WIDE.U32 R16, R8, 0x4, R12 ;  /* 0x0000000408107825 */ /* 0x000fca00078e000c */
[----:B------:R0:W4:Y:S01]  /*1240*/  LDG.E R9, desc[UR8][R16.64] ;  /* 0x0000000810097981 */ /* 0x000122000c1e1900 */
[----:B------:R-:W-:-:S05]  /*1250*/  IMAD.WIDE.U32 R24, R4, 0x4, R12 ;  /* 0x0000000404187825 */ /* 0x000fca00078e000c */
[----:B------:R-:W5:Y:S01]  /*1260*/  LDG.E R7, desc[UR8][R24.64] ;  /* 0x0000000818077981 */ /* 0x000f62000c1e1900 */
[----:B------:R-:W-:-:S05]  /*1270*/  IADD3 R6, PT, PT, R4, -0x1, RZ ;  /* 0xffffffff04067810 */ /* 0x000fca0007ffe0ff */
[----:B------:R-:W-:-:S05]  /*1280*/  IMAD.WIDE.U32 R14, R6, 0x4, R12 ;  /* 0x00000004060e7825 */ /* 0x000fca00078e000c */
[----:B------:R1:W5:Y:S01]  /*1290*/  LDG.E R20, desc[UR8][R14.64] ;  /* 0x000000080e147981 */ /* 0x000362000c1e1900 */
[----:B0-----:R-:W-:Y:S01]  /*12a0*/  IMAD.MOV.U32 R16, RZ, RZ, RZ ;  /* 0x000000ffff107224 */ /* 0x001fe200078e00ff */
[-C--:B--2---:R-:W-:Y:S02]  /*12b0*/  IABS R22, R19.reuse ;  /* 0x0000001300167213 */ /* 0x084fe40000000000 */
[----:B-1----:R-:W-:Y:S02]  /*12c0*/  IABS R14, R19 ;  /* 0x00000013000e7213 */ /* 0x002fe40000000000 */
[----:B------:R-:W0:Y:S02]  /*12d0*/  I2F.RP R26, R22 ;  /* 0x00000016001a7306 */ /* 0x000e240000209400 */
[----:B------:R-:W-:Y:S02]  /*12e0*/  IADD3 R14, PT, PT, RZ, -R14, RZ ;  /* 0x8000000eff0e7210 */ /* 0x000fe40007ffe0ff */
[----:B---3--:R-:W-:-:S04]  /*12f0*/  IABS R21, R11 ;  /* 0x0000000b00157213 */ /* 0x008fc80000000000 */
[----:B------:R-:W1:Y:S08]  /*1300*/  I2F.RP R23, R21 ;  /* 0x0000001500177306 */ /* 0x000e700000209400 */
[----:B0-----:R-:W0:Y:S08]  /*1310*/  MUFU.RCP R26, R26 ;  /* 0x0000001a001a7308 */ /* 0x001e300000001000 */
[----:B-1----:R-:W-:Y:S01]  /*1320*/  MUFU.RCP R23, R23 ;  /* 0x0000001700177308 */ /* 0x002fe20000001000 */
[----:B0-----:R-:W-:-:S07]  /*1330*/  VIADD R27, R26, 0xffffffe ;  /* 0x0ffffffe1a1b7836 */ /* 0x001fce0000000000 */
[----:B------:R-:W0:Y:S02]  /*1340*/  F2I.FTZ.U32.TRUNC.NTZ R17, R27 ;  /* 0x0000001b00117305 */ /* 0x000e24000021f000 */
[----:B0-----:R-:W-:-:S05]  /*1350*/  IADD3 R25, PT, PT, RZ, -R17, RZ ;  /* 0x80000011ff197210 */ /* 0x001fca0007ffe0ff */
[----:B------:R-:W-:-:S04]  /*1360*/  IMAD R15, R25, R22, RZ ;  /* 0x00000016190f7224 */ /* 0x000fc800078e02ff */
[----:B------:R-:W-:Y:S01]  /*1370*/  IMAD.HI.U32 R16, R17, R15, R16 ;  /* 0x0000000f11107227 */ /* 0x000fe200078e0010 */
[----:B------:R-:W-:-:S05]  /*1380*/  IABS R17, R0 ;  /* 0x0000000000117213 */ /* 0x000fca0000000000 */
[----:B------:R-:W-:-:S04]  /*1390*/  IMAD.HI.U32 R16, R16, R17, RZ ;  /* 0x0000001110107227 */ /* 0x000fc800078e00ff */
[----:B------:R-:W-:Y:S02]  /*13a0*/  IMAD R17, R16, R14, R17 ;  /* 0x0000000e10117224 */ /* 0x000fe400078e0211 */
[----:B------:R-:W-:-:S03]  /*13b0*/  VIADD R14, R23, 0xffffffe ;  /* 0x0ffffffe170e7836 */ /* 0x000fc60000000000 */
[----:B------:R-:W-:Y:S01]  /*13c0*/  ISETP.GT.U32.AND P0, PT, R22, R17, PT ;  /* 0x000000111600720c */ /* 0x000fe20003f04070 */
[----:B------:R-:W0:-:S12]  /*13d0*/  F2I.FTZ.U32.TRUNC.NTZ R15, R14 ;  /* 0x0000000e000f7305 */ /* 0x000e18000021f000 */
[-C--:B------:R-:W-:Y:S01]  /*13e0*/  @!P0 IADD3 R17, PT, PT, R17, -R22.reuse, RZ ;  /* 0x8000001611118210 */ /* 0x080fe20007ffe0ff */
[----:B------:R-:W-:Y:S01]  /*13f0*/  @!P0 VIADD R16, R16, 0x1 ;  /* 0x0000000110108836 */ /* 0x000fe20000000000 */
[----:B------:R-:W-:Y:S02]  /*1400*/  ISETP.NE.AND P0, PT, R19, RZ, PT ;  /* 0x000000ff1300720c */ /* 0x000fe40003f05270 */
[----:B------:R-:W-:Y:S02]  /*1410*/  ISETP.GE.U32.AND P1, PT, R17, R22, PT ;  /* 0x000000161100720c */ /* 0x000fe40003f26070 */
[----:B------:R-:W-:Y:S02]  /*1420*/  LOP3.LUT R22, R0, R19, RZ, 0x3c, !PT ;  /* 0x0000001300167212 */ /* 0x000fe400078e3cff */
[----:B----4-:R-:W-:Y:S02]  /*1430*/  IABS R17, R9 ;  /* 0x0000000900117213 */ /* 0x010fe40000000000 */
[----:B------:R-:W-:-:S02]  /*1440*/  ISETP.GE.AND P2, PT, R22, RZ, PT ;  /* 0x000000ff1600720c */ /* 0x000fc40003f46270 */
[----:B------:R-:W1:Y:S01]  /*1450*/  I2F.RP R22, R17 ;  /* 0x0000001100167306 */ /* 0x000e620000209400 */
[----:B0-----:R-:W-:-:S04]  /*1460*/  IADD3 R14, PT, PT, RZ, -R15, RZ ;  /* 0x8000000fff0e7210 */ /* 0x001fc80007ffe0ff */
[----:B------:R-:W-:Y:S02]  /*1470*/  @P1 VIADD R16, R16, 0x1 ;  /* 0x0000000110101836 */ /* 0x000fe40000000000 */
[----:B------:R-:W-:Y:S02]  /*1480*/  IMAD R23, R14, R21, RZ ;  /* 0x000000150e177224 */ /* 0x000fe400078e02ff */
[----:B------:R-:W-:Y:S02]  /*1490*/  IMAD.MOV.U32 R14, RZ, RZ, RZ ;  /* 0x000000ffff0e7224 */ /* 0x000fe400078e00ff */
[----:B------:R-:W-:Y:S02]  /*14a0*/  @!P2 IADD3 R16, PT, PT, -R16, RZ, RZ ;  /* 0x000000ff1010a210 */ /* 0x000fe40007ffe1ff */
[----:B------:R-:W-:Y:S01]  /*14b0*/  @!P0 LOP3.LUT R16, RZ, R19, RZ, 0x33, !PT ;  /* 0x00000013ff108212 */ /* 0x000fe200078e33ff */
[----:B------:R-:W-:Y:S01]  /*14c0*/  IMAD.HI.U32 R14, R15, R23, R14 ;  /* 0x000000170f0e7227 */ /* 0x000fe200078e000e */
[----:B-1----:R-:W0:Y:S01]  /*14d0*/  MUFU.RCP R22, R22 ;  /* 0x0000001600167308 */ /* 0x002e220000001000 */
[----:B------:R-:W-:-:S02]  /*14e0*/  IABS R23, R11 ;  /* 0x0000000b00177213 */ /* 0x000fc40000000000 */
[----:B------:R-:W-:Y:S01]  /*14f0*/  IABS R15, R16 ;  /* 0x00000010000f7213 */ /* 0x000fe20000000000 */
[----:B------:R-:W-:Y:S01]  /*1500*/  IMAD.MOV R25, RZ, RZ, -R16 ;  /* 0x000000ffff197224 */ /* 0x000fe200078e0a10 */
[----:B------:R-:W-:-:S03]  /*1510*/  IADD3 R24, PT, PT, RZ, -R23, RZ ;  /* 0x80000017ff187210 */ /* 0x000fc60007ffe0ff */
[----:B------:R-:W-:-:S04]  /*1520*/  IMAD.HI.U32 R26, R14, R15, RZ ;  /* 0x0000000f0e1a7227 */ /* 0x000fc800078e00ff */
[----:B------:R-:W-:Y:S02]  /*1530*/  IMAD R24, R26, R24, R15 ;  /* 0x000000181a187224 */ /* 0x000fe400078e020f */
[----:B------:R-:W-:Y:S01]  /*1540*/  IMAD R25, R19, R25, R0 ;  /* 0x0000001913197224 */ /* 0x000fe200078e0200 */
[----:B-----5:R-:W-:Y:S02]  /*1550*/  IABS R0, R20 ;  /* 0x0000001400007213 */ /* 0x020fe40000000000 */
[----:B------:R-:W-:Y:S01]  /*1560*/  ISETP.GT.U32.AND P0, PT, R21, R24, PT ;  /* 0x000000181500720c */ /* 0x000fe20003f04070 */
[----:B0-----:R-:W-:-:S04]  /*1570*/  VIADD R14, R22, 0xffffffe ;  /* 0x0ffffffe160e7836 */ /* 0x001fc80000000000 */
[----:B------:R0:W1:Y:S08]  /*1580*/  F2I.FTZ.U32.TRUNC.NTZ R15, R14 ;  /* 0x0000000e000f7305 */ /* 0x000070000021f000 */
[-C--:B------:R-:W-:Y:S01]  /*1590*/  @!P0 IADD3 R24, PT, PT, R24, -R21.reuse, RZ ;  /* 0x8000001518188210 */ /* 0x080fe20007ffe0ff */
[----:B------:R-:W-:Y:S01]  /*15a0*/  @!P0 VIADD R26, R26, 0x1 ;  /* 0x000000011a1a8836 */ /* 0x000fe20000000000 */
[----:B------:R-:W-:Y:S01]  /*15b0*/  ISETP.NE.AND P0, PT, R11, RZ, PT ;  /* 0x000000ff0b00720c */ /* 0x000fe20003f05270 */
[----:B0-----:R-:W-:Y:S01]  /*15c0*/  HFMA2 R14, -RZ, RZ, 0, 0 ;  /* 0x00000000ff0e7431 */ /* 0x001fe200000001ff */
[----:B------:R-:W-:-:S02]  /*15d0*/  ISETP.GE.U32.AND P1, PT, R24, R21, PT ;  /* 0x000000151800720c */ /* 0x000fc40003f26070 */
[----:B------:R-:W-:Y:S01]  /*15e0*/  LOP3.LUT R21, R16, R11, RZ, 0x3c, !PT ;  /* 0x0000000b10157212 */ /* 0x000fe200078e3cff */
[----:B-1----:R-:W-:-:S03]  /*15f0*/  IMAD.MOV R22, RZ, RZ, -R15 ;  /* 0x000000ffff167224 */ /* 0x002fc600078e0a0f */
[----:B------:R-:W-:Y:S01]  /*1600*/  ISETP.GE.AND P2, PT, R21, RZ, PT ;  /* 0x000000ff1500720c */ /* 0x000fe20003f46270 */
[----:B------:R-:W-:Y:S01]  /*1610*/  IMAD R23, R22, R17, RZ ;  /* 0x0000001116177224 */ /* 0x000fe200078e02ff */
[----:B------:R-:W-:-:S03]  /*1620*/  IABS R22, R7 ;  /* 0x0000000700167213 */ /* 0x000fc60000000000 */
[----:B------:R-:W-:Y:S01]  /*1630*/  IMAD.HI.U32 R14, R15, R23, R14 ;  /* 0x000000170f0e7227 */ /* 0x000fe200078e000e */
[----:B------:R-:W0:Y:S01]  /*1640*/  I2F.RP R21, R22 ;  /* 0x0000001600157306 */ /* 0x000e220000209400 */
[----:B------:R-:W-:Y:S02]  /*1650*/  @P1 IADD3 R26, PT, PT, R26, 0x1, RZ ;  /* 0x000000011a1a1810 */ /* 0x000fe40007ffe0ff */
[----:B------:R-:W-:-:S04]  /*1660*/  IABS R23, R9 ;  /* 0x0000000900177213 */ /* 0x000fc80000000000 */
[----:B------:R-:W-:Y:S01]  /*1670*/  @!P2 IMAD.MOV R26, RZ, RZ, -R26 ;  /* 0x000000ffff1aa224 */ /* 0x000fe200078e0a1a */
[----:B------:R-:W-:Y:S02]  /*1680*/  @!P0 LOP3.LUT R26, RZ, R11, RZ, 0x33, !PT ;  /* 0x0000000bff1a8212 */ /* 0x000fe400078e33ff */
[----:B------:R-:W-:Y:S02]  /*1690*/  IADD3 R28, PT, PT, RZ, -R23, RZ ;  /* 0x80000017ff1c7210 */ /* 0x000fe40007ffe0ff */
[----:B------:R-:W-:Y:S01]  /*16a0*/  IABS R15, R26 ;  /* 0x0000001a000f7213 */ /* 0x000fe20000000000 */
[----:B0-----:R-:W0:Y:S04]  /*16b0*/  MUFU.RCP R21, R21 ;  /* 0x0000001500157308 */ /* 0x001e280000001000 */
[----:B------:R-:W-:-:S04]  /*16c0*/  IMAD.HI.U32 R24, R14, R15, RZ ;  /* 0x0000000f0e187227 */ /* 0x000fc800078e00ff */
[----:B------:R-:W-:-:S05]  /*16d0*/  IMAD R28, R24, R28, R15 ;  /* 0x0000001c181c7224 */ /* 0x000fca00078e020f */
[----:B------:R-:W-:Y:S01]  /*16e0*/  ISETP.GT.U32.AND P0, PT, R17, R28, PT ;  /* 0x0000001c1100720c */ /* 0x000fe20003f04070 */
[----:B0-----:R-:W-:Y:S01]  /*16f0*/  VIADD R14, R21, 0xffffffe ;  /* 0x0ffffffe150e7836 */ /* 0x001fe20000000000 */
[----:B------:R-:W-:-:S03]  /*1700*/  IABS R21, R20 ;  /* 0x0000001400157213 */ /* 0x000fc60000000000 */
[----:B------:R0:W1:Y:S08]  /*1710*/  F2I.FTZ.U32.TRUNC.NTZ R15, R14 ;  /* 0x0000000e000f7305 */ /* 0x000070000021f000 */
[----:B------:R-:W-:Y:S02]  /*1720*/  @!P0 IADD3 R28, PT, PT, R28, -R17, RZ ;  /* 0x800000111c1c8210 */ /* 0x000fe40007ffe0ff */
[----:B------:R-:W-:-:S02]  /*1730*/  @!P0 IADD3 R24, PT, PT, R24, 0x1, RZ ;  /* 0x0000000118188810 */ /* 0x000fc40007ffe0ff */
[----:B------:R-:W-:Y:S02]  /*1740*/  ISETP.GE.U32.AND P1, PT, R28, R17, PT ;  /* 0x000000111c00720c */ /* 0x000fe40003f26070 */
[----:B------:R-:W-:Y:S01]  /*1750*/  LOP3.LUT R17, R26, R9, RZ, 0x3c, !PT ;  /* 0x000000091a117212 */ /* 0x000fe200078e3cff */
[----:B0-----:R-:W-:Y:S01]  /*1760*/  IMAD.MOV.U32 R14, RZ, RZ, RZ ;  /* 0x000000ffff0e7224 */ /* 0x001fe200078e00ff */
[----:B------:R-:W-:Y:S02]  /*1770*/  ISETP.NE.AND P0, PT, R9, RZ, PT ;  /* 0x000000ff0900720c */ /* 0x000fe40003f05270 */
[----:B------:R-:W-:Y:S01]  /*1780*/  ISETP.GE.AND P2, PT, R17, RZ, PT ;  /* 0x000000ff1100720c */ /* 0x000fe20003f46270 */
[----:B-1----:R-:W-:-:S04]  /*1790*/  IMAD.MOV R23, RZ, RZ, -R15 ;  /* 0x000000ffff177224 */ /* 0x002fc800078e0a0f */
[----:B------:R-:W-:Y:S02]  /*17a0*/  IMAD.MOV.U32 R17, RZ, RZ, R23 ;  /* 0x000000ffff117224 */ /* 0x000fe400078e0017 */
[----:B------:R-:W-:Y:S01]  /*17b0*/  @P1 IADD3 R24, PT, PT, R24, 0x1, RZ ;  /* 0x0000000118181810 */ /* 0x000fe20007ffe0ff */
[----:B------:R-:W0:Y:S01]  /*17c0*/  I2F.RP R23, R21 ;  /* 0x0000001500177306 */ /* 0x000e220000209400 */
[----:B------:R-:W-:-:S04]  /*17d0*/  IMAD R17, R17, R22, RZ ;  /* 0x0000001611117224 */ /* 0x000fc800078e02ff */
[----:B------:R-:W-:Y:S01]  /*17e0*/  @!P2 IADD3 R24, PT, PT, -R24, RZ, RZ ;  /* 0x000000ff1818a210 */ /* 0x000fe20007ffe1ff */
[----:B------:R-:W-:Y:S01]  /*17f0*/  IMAD.HI.U32 R14, R15, R17, R14 ;  /* 0x000000110f0e7227 */ /* 0x000fe200078e000e */
[----:B------:R-:W-:Y:S02]  /*1800*/  @!P0 LOP3.LUT R24, RZ, R9, RZ, 0x33, !PT ;  /* 0x00000009ff188212 */ /* 0x000fe400078e33ff */
[----:B------:R-:W-:Y:S02]  /*1810*/  IABS R17, R7 ;  /* 0x0000000700117213 */ /* 0x000fe40000000000 */
[----:B------:R-:W-:-:S03]  /*1820*/  IABS R15, R24 ;  /* 0x00000018000f7213 */ /* 0x000fc60000000000 */
[----:B------:R-:W-:Y:S01]  /*1830*/  IMAD.MOV R28, RZ, RZ, -R17 ;  /* 0x000000ffff1c7224 */ /* 0x000fe200078e0a11 */
[----:B0-----:R-:W0:Y:S01]  /*1840*/  MUFU.RCP R23, R23 ;  /* 0x0000001700177308 */ /* 0x001e220000001000 */
[----:B------:R-:W-:-:S04]  /*1850*/  IMAD.HI.U32 R17, R14, R15, RZ ;  /* 0x0000000f0e117227 */ /* 0x000fc800078e00ff */
[----:B------:R-:W-:-:S05]  /*1860*/  IMAD R15, R17, R28, R15 ;  /* 0x0000001c110f7224 */ /* 0x000fca00078e020f */
[----:B------:R-:W-:Y:S01]  /*1870*/  ISETP.GT.U32.AND P0, PT, R22, R15, PT ;  /* 0x0000000f1600720c */ /* 0x000fe20003f04070 */
[----:B0-----:R-:W-:-:S12]  /*1880*/  VIADD R14, R23, 0xffffffe ;  /* 0x0ffffffe170e7836 */ /* 0x001fd80000000000 */
[-C--:B------:R-:W-:Y:S02]  /*1890*/  @!P0 IADD3 R15, PT, PT, R15, -R22.reuse, RZ ;  /* 0x800000160f0f8210 */ /* 0x080fe40007ffe0ff */
[----:B------:R-:W-:Y:S02]  /*18a0*/  @!P0 IADD3 R17, PT, PT, R17, 0x1, RZ ;  /* 0x0000000111118810 */ /* 0x000fe40007ffe0ff */
[----:B------:R-:W-:Y:S02]  /*18b0*/  ISETP.GE.U32.AND P1, PT, R15, R22, PT ;  /* 0x000000160f00720c */ /* 0x000fe40003f26070 */
[----:B------:R0:W1:Y:S01]  /*18c0*/  F2I.FTZ.U32.TRUNC.NTZ R15, R14 ;  /* 0x0000000e000f7305 */ /* 0x000062000021f000 */
[----:B------:R-:W-:Y:S02]  /*18d0*/  LOP3.LUT R22, R24, R7, RZ, 0x3c, !PT ;  /* 0x0000000718167212 */ /* 0x000fe400078e3cff */
[----:B------:R-:W-:Y:S02]  /*18e0*/  ISETP.NE.AND P0, PT, R7, RZ, PT ;  /* 0x000000ff0700720c */ /* 0x000fe40003f05270 */
[----:B------:R-:W-:Y:S01]  /*18f0*/  ISETP.GE.AND P2, PT, R22, RZ, PT ;  /* 0x000000ff1600720c */ /* 0x000fe20003f46270 */
[----:B0-----:R-:W-:-:S05]  /*1900*/  IMAD.MOV.U32 R14, RZ, RZ, RZ ;  /* 0x000000ffff0e7224 */ /* 0x001fca00078e00ff */
[----:B------:R-:W-:Y:S01]  /*1910*/  @P1 VIADD R17, R17, 0x1 ;  /* 0x0000000111111836 */ /* 0x000fe20000000000 */
[----:B-1----:R-:W-:-:S06]  /*1920*/  IADD3 R22, PT, PT, RZ, -R15, RZ ;  /* 0x8000000fff167210 */ /* 0x002fcc0007ffe0ff */
[----:B------:R-:W-:Y:S01]  /*1930*/  @!P2 IADD3 R17, PT, PT, -R17, RZ, RZ ;  /* 0x000000ff1111a210 */ /* 0x000fe20007ffe1ff */
[----:B------:R-:W-:Y:S01]  /*1940*/  IMAD R19, R22, R21, RZ ;  /* 0x0000001516137224 */ /* 0x000fe200078e02ff */
[----:B------:R-:W-:Y:S02]  /*1950*/  @!P0 LOP3.LUT R17, RZ, R7, RZ, 0x33, !PT ;  /* 0x00000007ff118212 */ /* 0x000fe400078e33ff */
[----:B------:R-:W-:Y:S01]  /*1960*/  IADD3 R22, PT, PT, RZ, -R0, RZ ;  /* 0x80000000ff167210 */ /* 0x000fe20007ffe0ff */
[----:B------:R-:W-:Y:S01]  /*1970*/  IMAD.HI.U32 R14, R15, R19, R14 ;  /* 0x000000130f0e7227 */ /* 0x000fe200078e000e */
[----:B------:R-:W-:-:S03]  /*1980*/  IABS R15, R17 ;  /* 0x00000011000f7213 */ /* 0x000fc60000000000 */
[----:B------:R-:W-:Y:S02]  /*1990*/  VIADD R0, R4, 0xfffffffe ;  /* 0xfffffffe04007836 */ /* 0x000fe40000000000 */
[----:B------:R-:W-:-:S04]  /*19a0*/  IMAD.HI.U32 R19, R14, R15, RZ ;  /* 0x0000000f0e137227 */ /* 0x000fc800078e00ff */
[----:B------:R-:W-:Y:S02]  /*19b0*/  IMAD R14, R19, R22, R15 ;  /* 0x00000016130e7224 */ /* 0x000fe400078e020f */
[----:B------:R-:W-:-:S06]  /*19c0*/  IMAD.WIDE.U32 R22, R0, 0x4, R12 ;  /* 0x0000000400167825 */ /* 0x000fcc00078e000c */
[----:B------:R0:W2:Y:S01]  /*19d0*/  LDG.E R22, desc[UR8][R22.64] ;  /* 0x0000000816167981 */ /* 0x0000a2000c1e1900 */
[----:B------:R-:W-:Y:S02]  /*19e0*/  ISETP.GT.U32.AND P0, PT, R21, R14, PT ;  /* 0x0000000e1500720c */ /* 0x000fe40003f04070 */
[----:B------:R-:W-:-:S04]  /*19f0*/  LOP3.LUT R28, R17, R20, RZ, 0x3c, !PT ;  /* 0x00000014111c7212 */ /* 0x000fc800078e3cff */
[----:B------:R-:W-:Y:S02]  /*1a00*/  ISETP.GE.AND P2, PT, R28, RZ, PT ;  /* 0x000000ff1c00720c */ /* 0x000fe40003f46270 */
[----:B0-----:R-:W-:Y:S02]  /*1a10*/  LEA R23, R18, R1, 0x2 ;  /* 0x0000000112177211 */ /* 0x001fe400078e10ff */
[----:B------:R-:W-:-:S03]  /*1a20*/  IADD3 R18, PT, PT, -R26, RZ, RZ ;  /* 0x000000ff1a127210 */ /* 0x000fc60007ffe1ff */
[-C--:B------:R-:W-:Y:S01]  /*1a30*/  @!P0 IADD3 R14, PT, PT, R14, -R21.reuse, RZ ;  /* 0x800000150e0e8210 */ /* 0x080fe20007ffe0ff */
[----:B------:R-:W-:Y:S01]  /*1a40*/  @!P0 VIADD R19, R19, 0x1 ;  /* 0x0000000113138836 */ /* 0x000fe20000000000 */
[----:B------:R-:W-:Y:S01]  /*1a50*/  ISETP.NE.AND P0, PT, R20, RZ, PT ;  /* 0x000000ff1400720c */ /* 0x000fe20003f05270 */
[----:B------:R-:W-:Y:S01]  /*1a60*/  IMAD R18, R11, R18, R16 ;  /* 0x000000120b127224 */ /* 0x000fe200078e0210 */
[----:B------:R-:W-:Y:S01]  /*1a70*/  ISETP.GE.U32.AND P1, PT, R14, R21, PT ;  /* 0x000000150e00720c */ /* 0x000fe20003f26070 */
[----:B------:R0:W-:Y:S01]  /*1a80*/  STL [R23], R25 ;  /* 0x0000001917007387 */ /* 0x0001e20000100800 */
[----:B------:R-:W-:-:S11]  /*1a90*/  IADD3 R16, PT, PT, R4, -0x3, RZ ;  /* 0xfffffffd04107810 */ /* 0x000fd60007ffe0ff */
[----:B------:R-:W-:-:S05]  /*1aa0*/  @P1 IADD3 R19, PT, PT, R19, 0x1, RZ ;  /* 0x0000000113131810 */ /* 0x000fca0007ffe0ff */
[----:B------:R-:W-:Y:S01]  /*1ab0*/  @!P2 IMAD.MOV R19, RZ, RZ, -R19 ;  /* 0x000000ffff13a224 */ /* 0x000fe200078e0a13 */
[----:B------:R-:W-:-:S04]  /*1ac0*/  @!P0 LOP3.LUT R19, RZ, R20, RZ, 0x33, !PT ;  /* 0x00000014ff138212 */ /* 0x000fc800078e33ff */
[----:B------:R-:W-:Y:S02]  /*1ad0*/  IABS R28, R19 ;  /* 0x00000013001c7213 */ /* 0x000fe40000000000 */
[----:B--2---:R-:W-:-:S04]  /*1ae0*/  IABS R21, R22 ;  /* 0x0000001600157213 */ /* 0x004fc80000000000 */
[----:B------:R-:W1:Y:S08]  /*1af0*/  I2F.RP R27, R21 ;  /* 0x00000015001b7306 */ /* 0x000e700000209400 */
[----:B-1----:R-:W1:Y:S02]  /*1b00*/  MUFU.RCP R27, R27 ;  /* 0x0000001b001b7308 */ /* 0x002e640000001000 */
[----:B-1----:R-:W-:-:S06]  /*1b10*/  VIADD R14, R27, 0xffffffe ;  /* 0x0ffffffe1b0e7836 */ /* 0x002fcc0000000000 */
[----:B------:R-:W1:Y:S02]  /*1b20*/  F2I.FTZ.U32.TRUNC.NTZ R15, R14 ;  /* 0x0000000e000f7305 */ /* 0x000e64000021f000 */
[----:B-1----:R-:W-:-:S04]  /*1b30*/  IMAD.MOV R14, RZ, RZ, -R15 ;  /* 0x000000ffff0e7224 */ /* 0x002fc800078e0a0f */
[----:B------:R-:W-:Y:S01]  /*1b40*/  IMAD R11, R14, R21, RZ ;  /* 0x000000150e0b7224 */ /* 0x000fe200078e02ff */
[----:B------:R-:W-:-:S05]  /*1b50*/  MOV R14, RZ ;  /* 0x000000ff000e7202 */ /* 0x000fca0000000f00 */
[----:B------:R-:W-:Y:S01]  /*1b60*/  IMAD.HI.U32 R14, R15, R11, R14 ;  /* 0x0000000b0f0e7227 */ /* 0x000fe200078e000e */
[----:B------:R-:W-:-:S05]  /*1b70*/  IABS R11, R22 ;  /* 0x00000016000b7213 */ /* 0x000fca0000000000 */
[----:B0-----:R-:W-:-:S04]  /*1b80*/  IMAD.HI.U32 R23, R14, R28, RZ ;  /* 0x0000001c0e177227 */ /* 0x001fc800078e00ff */
[----:B------:R-:W-:-:S04]  /*1b90*/  IMAD.WIDE.U32 R14, R16, 0x4, R12 ;  /* 0x00000004100e7825 */ /* 0x000fc800078e000c */
[----:B------:R-:W-:Y:S02]  /*1ba0*/  IMAD.MOV R11, RZ, RZ, -R11 ;  /* 0x000000ffff0b7224 */ /* 0x000fe400078e0a0b */
[----:B------:R0:W2:Y:S02]  /*1bb0*/  LDG.E R14, desc[UR8][R14.64] ;  /* 0x000000080e0e7981 */ /* 0x0000a4000c1e1900 */
[----:B------:R-:W-:-:S05]  /*1bc0*/  IMAD R28, R23, R11, R28 ;  /* 0x0000000b171c7224 */ /* 0x000fca00078e021c */
[----:B------:R-:W-:-:S13]  /*1bd0*/  ISETP.GT.U32.AND P0, PT, R21, R28, PT ;  /* 0x0000001c1500720c */ /* 0x000fda0003f04070 */
[----:B------:R-:W-:-:S05]  /*1be0*/  @!P0 IMAD.IADD R28, R28, 0x1, -R21 ;  /* 0x000000011c1c8824 */ /* 0x000fca00078e0a15 */
[----:B------:R-:W-:Y:S02]  /*1bf0*/  ISETP.GE.U32.AND P1, PT, R28, R21, PT ;  /* 0x000000151c00720c */ /* 0x000fe40003f26070 */
[----:B------:R-:W-:Y:S02]  /*1c00*/  LOP3.LUT R27, R19, R22, RZ, 0x3c, !PT ;  /* 0x00000016131b7212 */ /* 0x000fe400078e3cff */
[----:B------:R-:W-:Y:S01]  /*1c10*/  @!P0 IADD3 R23, PT, PT, R23, 0x1, RZ ;  /* 0x0000000117178810 */ /* 0x000fe20007ffe0ff */
[----:B------:R-:W-:Y:S01]  /*1c20*/  IMAD R29, R10, 0x4, R1 ;  /* 0x000000040a1d7824 */ /* 0x000fe200078e0201 */
[----:B------:R-:W-:Y:S01]  /*1c30*/  ISETP.GE.AND P2, PT, R27, RZ, PT ;  /* 0x000000ff1b00720c */ /* 0x000fe20003f46270 */
[----:B------:R-:W-:Y:S01]  /*1c40*/  IMAD.MOV R10, RZ, RZ, -R24 ;  /* 0x000000ffff0a7224 */ /* 0x000fe200078e0a18 */
[----:B------:R-:W-:-:S05]  /*1c50*/  ISETP.NE.AND P0, PT, R22, RZ, PT ;  /* 0x000000ff1600720c */ /* 0x000fca0003f05270 */
[----:B------:R-:W-:Y:S02]  /*1c60*/  @P1 VIADD R23, R23, 0x1 ;  /* 0x0000000117171836 */ /* 0x000fe40000000000 */
[----:B------:R-:W-:Y:S02]  /*1c70*/  IMAD R26, R9, R10, R26 ;  /* 0x0000000a091a7224 */ /* 0x000fe400078e021a */
[----:B------:R-:W-:Y:S01]  /*1c80*/  HFMA2 R10, -RZ, RZ, 0, 0 ;  /* 0x00000000ff0a7431 */ /* 0x000fe200000001ff */
[----:B0-----:R-:W-:-:S05]  /*1c90*/  MOV R15, R23 ;  /* 0x00000017000f7202 */ /* 0x001fca0000000f00 */
[----:B------:R-:W-:Y:S01]  /*1ca0*/  @!P2 IMAD.MOV R15, RZ, RZ, -R15 ;  /* 0x000000ffff0fa224 */ /* 0x000fe200078e0a0f */
[----:B------:R-:W-:Y:S01]  /*1cb0*/  @!P0 LOP3.LUT R15, RZ, R22, RZ, 0x33, !PT ;  /* 0x00000016ff0f8212 */ /* 0x000fe200078e33ff */
[----:B------:R0:W-:Y:S02]  /*1cc0*/  STL [R29], R18 ;  /* 0x000000121d007387 */ /* 0x0001e40000100800 */
[----:B0-----:R-:W-:Y:S02]  /*1cd0*/  IADD3 R18, PT, PT, R4, -0x4, RZ ;  /* 0xfffffffc04127810 */ /* 0x001fe40007ffe0ff */
[----:B--2---:R-:W-:-:S04]  /*1ce0*/  IABS R21, R14 ;  /* 0x0000000e00157213 */ /* 0x004fc80000000000 */
[----:B------:R-:W0:Y:S08]  /*1cf0*/  I2F.RP R25, R21 ;  /* 0x0000001500197306 */ /* 0x000e300000209400 */
[----:B0-----:R-:W0:Y:S02]  /*1d00*/  MUFU.RCP R25, R25 ;  /* 0x0000001900197308 */ /* 0x001e240000001000 */
[----:B0-----:R-:W-:-:S06]  /*1d10*/  IADD3 R11, PT, PT, R25, 0xffffffe, RZ ;  /* 0x0ffffffe190b7810 */ /* 0x001fcc0007ffe0ff */
[----:B------:R-:W0:Y:S02]  /*1d20*/  F2I.FTZ.U32.TRUNC.NTZ R11, R11 ;  /* 0x0000000b000b7305 */ /* 0x000e24000021f000 */
[----:B0-----:R-:W-:-:S05]  /*1d30*/  IADD3 R28, PT, PT, RZ, -R11, RZ ;  /* 0x8000000bff1c7210 */ /* 0x001fca0007ffe0ff */
[----:B------:R-:W-:Y:S01]  /*1d40*/  IMAD R9, R28, R21, RZ ;  /* 0x000000151c097224 */ /* 0x000fe200078e02ff */
[----:B------:R-:W-:-:S03]  /*1d50*/  IABS R28, R15 ;  /* 0x0000000f001c7213 */ /* 0x000fc60000000000 */
[----:B------:R-:W-:-:S06]  /*1d60*/  IMAD.HI.U32 R10, R11, R9, R10 ;  /* 0x000000090b0a7227 */ /* 0x000fcc00078e000a */
[----:B------:R-:W-:-:S04]  /*1d70*/  IMAD.HI.U32 R23, R10, R28, RZ ;  /* 0x0000001c0a177227 */ /* 0x000fc800078e00ff */
[----:B------:R-:W-:-:S06]  /*1d80*/  IMAD.WIDE.U32 R10, R18, 0x4, R12 ;  /* 0x00000004120a7825 */ /* 0x000fcc00078e000c */
[----:B------:R0:W2:Y:S01]  /*1d90*/  LDG.E R10, desc[UR8][R10.64] ;  /* 0x000000080a0a7981 */ /* 0x0000a2000c1e1900 */
[----:B------:R-:W-:-:S05]  /*1da0*/  IABS R9, R14 ;  /* 0x0000000e00097213 */ /* 0x000fca0000000000 */
[----:B------:R-:W-:-:S04]  /*1db0*/  IMAD.MOV R9, RZ, RZ, -R9 ;  /* 0x000000ffff097224 */ /* 0x000fc800078e0a09 */
[----:B------:R-:W-:-:S05]  /*1dc0*/  IMAD R28, R23, R9, R28 ;  /* 0x00000009171c7224 */ /* 0x000fca00078e021c */
[----:B------:R-:W-:-:S13]  /*1dd0*/  ISETP.GT.U32.AND P0, PT, R21, R28, PT ;  /* 0x0000001c1500720c */ /* 0x000fda0003f04070 */
[----:B------:R-:W-:-:S05]  /*1de0*/  @!P0 IMAD.IADD R28, R28, 0x1, -R21 ;  /* 0x000000011c1c8824 */ /* 0x000fca00078e0a15 */
[----:B------:R-:W-:Y:S02]  /*1df0*/  ISETP.GE.U32.AND P1, PT, R28, R21, PT ;  /* 0x000000151c00720c */ /* 0x000fe40003f26070 */
[----:B------:R-:W-:Y:S02]  /*1e00*/  LOP3.LUT R27, R15, R14, RZ, 0x3c, !PT ;  /* 0x0000000e0f1b7212 */ /* 0x000fe400078e3cff */
[----:B------:R-:W-:Y:S02]  /*1e10*/  @!P0 IADD3 R23, PT, PT, R23, 0x1, RZ ;  /* 0x0000000117178810 */ /* 0x000fe40007ffe0ff */
[----:B------:R-:W-:Y:S02]  /*1e20*/  ISETP.GE.AND P2, PT, R27, RZ, PT ;  /* 0x000000ff1b00720c */ /* 0x000fe40003f46270 */
[----:B------:R-:W-:Y:S01]  /*1e30*/  ISETP.NE.AND P0, PT, R14, RZ, PT ;  /* 0x000000ff0e00720c */ /* 0x000fe20003f05270 */
[----:B0-----:R-:W-:Y:S02]  /*1e40*/  IMAD R11, R8, 0x4, R1 ;  /* 0x00000004080b7824 */ /* 0x001fe400078e0201 */
[----:B------:R-:W-:-:S02]  /*1e50*/  IMAD.MOV R8, RZ, RZ, -R17 ;  /* 0x000000ffff087224 */ /* 0x000fc400078e0a11 */
[----:B------:R-:W-:Y:S02]  /*1e60*/  @P1 VIADD R23, R23, 0x1 ;  /* 0x0000000117171836 */ /* 0x000fe40000000000 */
[----:B------:R-:W-:Y:S02]  /*1e70*/  IMAD R7, R7, R8, R24 ;  /* 0x0000000807077224 */ /* 0x000fe400078e0218 */
[----:B------:R-:W-:Y:S02]  /*1e80*/  IMAD.MOV.U32 R8, RZ, RZ, RZ ;  /* 0x000000ffff087224 */ /* 0x000fe400078e00ff */
[----:B------:R-:W-:Y:S02]  /*1e90*/  @!P2 IADD3 R23, PT, PT, -R23, RZ, RZ ;  /* 0x000000ff1717a210 */ /* 0x000fe40007ffe1ff */
[----:B------:R-:W-:Y:S01]  /*1ea0*/  @!P0 LOP3.LUT R23, RZ, R14, RZ, 0x33, !PT ;  /* 0x0000000eff178212 */ /* 0x000fe200078e33ff */
[----:B------:R0:W-:Y:S01]  /*1eb0*/  STL [R11], R26 ;  /* 0x0000001a0b007387 */ /* 0x0001e20000100800 */
[----:B------:R-:W-:-:S02]  /*1ec0*/  IADD3 R5, PT, PT, R5, 0x8, RZ ;  /* 0x0000000805057810 */ /* 0x000fc40007ffe0ff */
[----:B--2---:R-:W-:-:S04]  /*1ed0*/  IABS R21, R10 ;  /* 0x0000000a00157213 */ /* 0x004fc80000000000 */
[----:B------:R-:W1:Y:S08]  /*1ee0*/  I2F.RP R25, R21 ;  /* 0x0000001500197306 */ /* 0x000e700000209400 */
[----:B-1----:R-:W1:Y:S02]  /*1ef0*/  MUFU.RCP R25, R25 ;  /* 0x0000001900197308 */ /* 0x002e640000001000 */
[----:B-1----:R-:W-:-:S06]  /*1f00*/  IADD3 R9, PT, PT, R25, 0xffffffe, RZ ;  /* 0x0ffffffe19097810 */ /* 0x002fcc0007ffe0ff */
[----:B------:R-:W1:Y:S01]  /*1f10*/  F2I.FTZ.U32.TRUNC.NTZ R9, R9 ;  /* 0x0000000900097305 */ /* 0x000e62000021f000 */
[----:B0-----:R-:W-:Y:S02]  /*1f20*/  IABS R11, R10 ;  /* 0x0000000a000b7213 */ /* 0x001fe40000000000 */
[----:B-1----:R-:W-:-:S05]  /*1f30*/  IADD3 R28, PT, PT, RZ, -R9, RZ ;  /* 0x80000009ff1c7210 */ /* 0x002fca0007ffe0ff */
[----:B------:R-:W-:-:S04]  /*1f40*/  IMAD R25, R28, R21, RZ ;  /* 0x000000151c197224 */ /* 0x000fc800078e02ff */
[----:B------:R-:W-:Y:S01]  /*1f50*/  IMAD.HI.U32 R8, R9, R25, R8 ;  /* 0x0000001909087227 */ /* 0x000fe200078e0008 */
[----:B------:R-:W-:Y:S02]  /*1f60*/  IABS R9, R23 ;  /* 0x0000001700097213 */ /* 0x000fe40000000000 */
[----:B------:R-:W-:-:S03]  /*1f70*/  IADD3 R24, PT, PT, RZ, -R11, RZ ;  /* 0x8000000bff187210 */ /* 0x000fc60007ffe0ff */
[----:B------:R-:W-:-:S04]  /*1f80*/  IMAD.HI.U32 R8, R8, R9, RZ ;  /* 0x0000000908087227 */ /* 0x000fc800078e00ff */
[----:B------:R-:W-:-:S05]  /*1f90*/  IMAD R24, R8, R24, R9 ;  /* 0x0000001808187224 */ /* 0x000fca00078e0209 */
[----:B------:R-:W-:Y:S02]  /*1fa0*/  ISETP.GT.U32.AND P0, PT, R21, R24, PT ;  /* 0x000000181500720c */ /* 0x000fe40003f04070 */
[----:B------:R-:W-:-:S11]  /*1fb0*/  LOP3.LUT R9, R23, R10, RZ, 0x3c, !PT ;  /* 0x0000000a17097212 */ /* 0x000fd600078e3cff */
[----:B------:R-:W-:Y:S01]  /*1fc0*/  @!P0 IMAD.IADD R24, R24, 0x1, -R21 ;  /* 0x0000000118188824 */ /* 0x000fe200078e0a15 */
[----:B------:R-:W-:-:S04]  /*1fd0*/  ISETP.GE.AND P2, PT, R9, RZ, PT ;  /* 0x000000ff0900720c */ /* 0x000fc80003f46270 */
[----:B------:R-:W-:Y:S02]  /*1fe0*/  ISETP.GE.U32.AND P1, PT, R24, R21, PT ;  /* 0x000000151800720c */ /* 0x000fe40003f26070 */
[----:B------:R-:W-:Y:S02]  /*1ff0*/  @!P0 IADD3 R8, PT, PT, R8, 0x1, RZ ;  /* 0x0000000108088810 */ /* 0x000fe40007ffe0ff */
[----:B------:R-:W-:Y:S02]  /*2000*/  ISETP.NE.AND P0, PT, R10, RZ, PT ;  /* 0x000000ff0a00720c */ /* 0x000fe40003f05270 */
[----:B------:R-:W-:-:S07]  /*2010*/  IADD3 R9, PT, PT, -R19, RZ, RZ ;  /* 0x000000ff13097210 */ /* 0x000fce0007ffe1ff */
[----:B------:R-:W-:-:S04]  /*2020*/  @P1 VIADD R8, R8, 0x1 ;  /* 0x0000000108081836 */ /* 0x000fc80000000000 */
[----:B------:R-:W-:Y:S01]  /*2030*/  @!P2 IMAD.MOV R8, RZ, RZ, -R8 ;  /* 0x000000ffff08a224 */ /* 0x000fe200078e0a08 */
[----:B------:R-:W-:Y:S01]  /*2040*/  @!P0 LOP3.LUT R8, RZ, R10, RZ, 0x33, !PT ;  /* 0x0000000aff088212 */ /* 0x000fe200078e33ff */
[----:B------:R-:W-:Y:S01]  /*2050*/  IMAD R17, R20, R9, R17 ;  /* 0x0000000914117224 */ /* 0x000fe200078e0211 */
[----:B------:R-:W-:Y:S02]  /*2060*/  IADD3 R9, PT, PT, -R15, RZ, RZ ;  /* 0x000000ff0f097210 */ /* 0x000fe40007ffe1ff */
[----:B------:R-:W-:Y:S01]  /*2070*/  IADD3 R20, PT, PT, -R8, RZ, RZ ;  /* 0x000000ff08147210 */ /* 0x000fe20007ffe1ff */
[----:B------:R-:W-:Y:S02]  /*2080*/  IMAD.MOV R11, RZ, RZ, -R23 ;  /* 0x000000ffff0b7224 */ /* 0x000fe400078e0a17 */
[----:B------:R-:W-:Y:S02]  /*2090*/  IMAD R19, R22, R9, R19 ;  /* 0x0000000916137224 */ /* 0x000fe400078e0213 */
[----:B------:R-:W-:Y:S01]  /*20a0*/  IMAD R10, R10, R20, R23 ;  /* 0x000000140a0a7224 */ /* 0x000fe200078e0217 */
[----:B------:R-:W-:Y:S01]  /*20b0*/  LEA R20, R6, R1, 0x2 ;  /* 0x0000000106147211 */ /* 0x000fe200078e10ff */
[----:B------:R-:W-:-:S02]  /*20c0*/  IMAD R22, R4, 0x4, R1 ;  /* 0x0000000404167824 */ /* 0x000fc400078e0201 */
[----:B------:R-:W-:Y:S01]  /*20d0*/  IMAD R14, R14, R11, R15 ;  /* 0x0000000b0e0e7224 */ /* 0x000fe200078e020f */
[----:B------:R-:W-:Y:S01]  /*20e0*/  LEA R11, R16, R1, 0x2 ;  /* 0x00000001100b7211 */ /* 0x000fe200078e10ff */
[--C-:B------:R-:W-:Y:S01]  /*20f0*/  IMAD R6, R0, 0x4, R1.reuse ;  /* 0x0000000400067824 */ /* 0x100fe200078e0201 */
[----:B------:R2:W-:Y:S01]  /*2100*/  STL [R22], R7 ;  /* 0x0000000716007387 */ /* 0x0005e20000100800 */
[----:B------:R-:W-:-:S03]  /*2110*/  IMAD R9, R18, 0x4, R1 ;  /* 0x0000000412097824 */ /* 0x000fc600078e0201 */
[----:B------:R2:W-:Y:S04]  /*2120*/  STL [R20], R17 ;  /* 0x0000001114007387 */ /* 0x0005e80000100800 */
[----:B------:R2:W-:Y:S04]  /*2130*/  STL [R6], R19 ;  /* 0x0000001306007387 */ /* 0x0005e80000100800 */
[----:B------:R2:W-:Y:S04]  /*2140*/  STL [R11], R14 ;  /* 0x0000000e0b007387 */ /* 0x0005e80000100800 */
[----:B------:R2:W-:Y:S01]  /*2150*/  STL [R9], R10 ;  /* 0x0000000a09007387 */ /* 0x0005e20000100800 */
[----:B------:R-:W-:Y:S01]  /*2160*/  ISETP.NE.AND P0, PT, R5, RZ, PT ;  /* 0x000000ff0500720c */ /* 0x000fe20003f05270 */
[----:B------:R-:W-:Y:S01]  /*2170*/  VIADD R4, R4, 0xfffffff8 ;  /* 0xfffffff804047836 */ /* 0x000fe20000000000 */
[----:B------:R-:W-:-:S11]  /*2180*/  MOV R0, R8 ;  /* 0x0000000800007202 */ /* 0x000fd60000000f00 */
[----:B--2---:R-:W-:Y:S05]  /*2190*/  @P0 BRA `(.L_x_3) ;  /* 0xfffffff000080947 */ /* 0x004fea000383ffff */
.L_x_2:
[----:B------:R-:W-:-:S07]  /*21a0*/  VIADD R11, R4, 0x4 ;  /* 0x00000004040b7836 */ /* 0x000fce0000000000 */
.L_x_1:
[----:B------:R-:W-:-:S13]  /*21b0*/  ISETP.NE.AND P0, PT, R3, RZ, PT ;  /* 0x000000ff0300720c */ /* 0x000fda0003f05270 */
[----:B------:R-:W-:Y:S05]  /*21c0*/  @!P0 BRA `(.L_x_4) ;  /* 0x0000000c00cc8947 */ /* 0x000fea0003800000 */
[----:B------:R-:W0:Y:S01]  /*21d0*/  LDCU UR4, c[0x0][0x390] ;  /* 0x00007200ff0477ac */ /* 0x000e220008000800 */
[----:B------:R-:W-:Y:S01]  /*21e0*/  ISETP.GE.U32.AND P1, PT, R3, 0x4, PT ;  /* 0x000000040300780c */ /* 0x000fe20003f26070 */
[----:B0-----:R-:W-:-:S04]  /*21f0*/  ULOP3.LUT UR5, UR4, 0x3, URZ, 0xc0, !UPT ;  /* 0x0000000304057892 */ /* 0x001fc8000f8ec0ff */
[----:B------:R-:W-:-:S08]  /*2200*/  UISETP.NE.AND UP0, UPT, UR5, URZ, UPT ;  /* 0x000000ff0500728c */ /* 0x000fd0000bf05270 */
[----:B------:R-:W-:Y:S05]  /*2210*/  @!P1 BRA `(.L_x_5) ;  /* 0x00000008001c9947 */ /* 0x000fea0003800000 */
[----:B-1----:R-:W0:Y:S01]  /*2220*/  LDC.64 R4, c[0x0][0x3a8] ;  /* 0x0000ea00ff047b82 */ /* 0x002e220000000a00 */
[----:B------:R-:W-:-:S05]  /*2230*/  IADD3 R8, PT, PT, R11, -0x1, RZ ;  /* 0xffffffff0b087810 */ /* 0x000fca0007ffe0ff */
[----:B0-----:R-:W-:-:S05]  /*2240*/  IMAD.WIDE.U32 R14, R8, 0x4, R4 ;  /* 0x00000004080e7825 */ /* 0x001fca00078e0004 */
[----:B------:R-:W2:Y:S01]  /*2250*/  LDG.E R7, desc[UR8][R14.64] ;  /* 0x000000080e077981 */ /* 0x000ea2000c1e1900 */
[----:B------:R-:W-:-:S04]  /*2260*/  VIADD R10, R11, 0xfffffffe ;  /* 0xfffffffe0b0a7836 */ /* 0x000fc80000000000 */
[----:B------:R-:W-:-:S05]  /*2270*/  IMAD.WIDE.U32 R16, R10, 0x4, R4 ;  /* 0x000000040a107825 */ /* 0x000fca00078e0004 */
[----:B------:R0:W3:Y:S01]  /*2280*/  LDG.E R6, desc[UR8][R16.64] ;  /* 0x0000000810067981 */ /* 0x0000e2000c1e1900 */
[----:B------:R-:W-:-:S05]  /*2290*/  IADD3 R12, PT, PT, R11, -0x3, RZ ;  /* 0xfffffffd0b0c7810 */ /* 0x000fca0007ffe0ff */
[----:B------:R-:W-:-:S05]  /*22a0*/  IMAD.WIDE.U32 R18, R12, 0x4, R4 ;  /* 0x000000040c127825 */ /* 0x000fca00078e0004 */
[----:B------:R3:W4:Y:S01]  /*22b0*/  LDG.E R9, desc[UR8][R18.64] ;  /* 0x0000000812097981 */ /* 0x000722000c1e1900 */
[----:B------:R-:W-:-:S04]  /*22c0*/  VIADD R11, R11, 0xfffffffc ;  /* 0xfffffffc0b0b7836 */ /* 0x000fc80000000000 */
[----:B------:R-:W-:-:S05]  /*22d0*/  IMAD.WIDE.U32 R20, R11, 0x4, R4 ;  /* 0x000000040b147825 */ /* 0x000fca00078e0004 */
[----:B------:R1:W5:Y:S01]  /*22e0*/  LDG.E R13, desc[UR8][R20.64] ;  /* 0x00000008140d7981 */ /* 0x000362000c1e1900 */
[----:B0-----:R-:W-:Y:S01]  /*22f0*/  IABS R16, R0 ;  /* 0x0000000000107213 */ /* 0x001fe20000000000 */
[--C-:B------:R-:W-:Y:S02]  /*2300*/  IMAD R8, R8, 0x4, R1.reuse ;  /* 0x0000000408087824 */ /* 0x100fe400078e0201 */
[----:B------:R-:W-:Y:S01]  /*2310*/  IMAD R12, R12, 0x4, R1 ;  /* 0x000000040c0c7824 */ /* 0x000fe200078e0201 */
[----:B--2---:R-:W-:-:S04]  /*2320*/  IABS R15, R7 ;  /* 0x00000007000f7213 */ /* 0x004fc80000000000 */
[----:B------:R-:W0:Y:S01]  /*2330*/  I2F.RP R22, R15 ;  /* 0x0000000f00167306 */ /* 0x000e220000209400 */
[-C--:B---3--:R-:W-:Y:S02]  /*2340*/  IABS R18, R6.reuse ;  /* 0x0000000600127213 */ /* 0x088fe40000000000 */
[----:B-1----:R-:W-:-:S05]  /*2350*/  IABS R20, R6 ;  /* 0x0000000600147213 */ /* 0x002fca0000000000 */
[----:B------:R-:W-:Y:S01]  /*2360*/  IMAD.MOV R20, RZ, RZ, -R20 ;  /* 0x000000ffff147224 */ /* 0x000fe200078e0a14 */
[----:B0-----:R-:W0:Y:S01]  /*2370*/  MUFU.RCP R22, R22 ;  /* 0x0000001600167308 */ /* 0x001e220000001000 */
[----:B----4-:R-:W-:Y:S02]  /*2380*/  IABS R21, R9 ;  /* 0x0000000900157213 */ /* 0x010fe40000000000 */
[----:B0-----:R-:W-:-:S05]  /*2390*/  IADD3 R4, PT, PT, R22, 0xffffffe, RZ ;  /* 0x0ffffffe16047810 */ /* 0x001fca0007ffe0ff */
[----:B------:R0:W1:Y:S02]  /*23a0*/  F2I.FTZ.U32.TRUNC.NTZ R5, R4 ;  /* 0x0000000400057305 */ /* 0x000064000021f000 */
[----:B0-----:R-:W-:Y:S02]  /*23b0*/  IMAD.MOV.U32 R4, RZ, RZ, RZ ;  /* 0x000000ffff047224 */ /* 0x001fe400078e00ff */
[----:B-1----:R-:W-:-:S04]  /*23c0*/  IMAD.MOV R14, RZ, RZ, -R5 ;  /* 0x000000ffff0e7224 */ /* 0x002fc800078e0a05 */
[----:B------:R-:W-:Y:S01]  /*23d0*/  IMAD R17, R14, R15, RZ ;  /* 0x0000000f0e117224 */ /* 0x000fe200078e02ff */
[----:B------:R-:W-:Y:S02]  /*23e0*/  MOV R14, R18 ;  /* 0x00000012000e7202 */ /* 0x000fe40000000f00 */
[----:B------:R-:W-:Y:S01]  /*23f0*/  IABS R18, R7 ;  /* 0x0000000700127213 */ /* 0x000fe20000000000 */
[----:B------:R-:W-:Y:S02]  /*2400*/  IMAD.HI.U32 R5, R5, R17, R4 ;  /* 0x0000001105057227 */ /* 0x000fe400078e0004 */
[----:B------:R-:W0:Y:S01]  /*2410*/  I2F.RP R17, R14 ;  /* 0x0000000e00117306 */ /* 0x000e220000209400 */
[----:B------:R-:W-:-:S03]  /*2420*/  IADD3 R19, PT, PT, RZ, -R18, RZ ;  /* 0x80000012ff137210 */ /* 0x000fc60007ffe0ff */
[----:B------:R-:W-:-:S04]  /*2430*/  IMAD.HI.U32 R4, R5, R16, RZ ;  /* 0x0000001005047227 */ /* 0x000fc800078e00ff */
        /* <DEDUP_REMOVED lines=8> */
[----:B------:R-:W-:Y:S02]  /*24c0*/  LOP3.LUT R15, R0, R7, RZ, 0x3c, !PT ;  /* 0x00000007000f7212 */ /* 0x000fe400078e3cff */
[----:B------:R-:W-:-:S02]  /*24d0*/  IABS R16, R9 ;  /* 0x0000000900107213 */ /* 0x000fc40000000000 */
[----:B------:R-:W0:Y:S01]  /*24e0*/  F2I.FTZ.U32.TRUNC.NTZ R5, R5 ;  /* 0x0000000500057305 */ /* 0x000e22000021f000 */
[----:B------:R-:W-:-:S04]  /*24f0*/  ISETP.GE.AND P2, PT, R15, RZ, PT ;  /* 0x000000ff0f00720c */ /* 0x000fc80003f46270 */
[----:B------:R-:W-:-:S03]  /*2500*/  @P1 IADD3 R4, PT, PT, R4, 0x1, RZ ;  /* 0x0000000104041810 */ /* 0x000fc60007ffe0ff */
[----:B------:R-:W1:Y:S02]  /*2510*/  I2F.RP R17, R16 ;  /* 0x0000001000117306 */ /* 0x000e640000209400 */
[----:B------:R-:W-:Y:S02]  /*2520*/  IMAD.MOV.U32 R15, RZ, RZ, R4 ;  /* 0x000000ffff0f7224 */ /* 0x000fe400078e0004 */
[----:B------:R-:W-:Y:S02]  /*2530*/  HFMA2 R4, -RZ, RZ, 0, 0 ;  /* 0x00000000ff047431 */ /* 0x000fe400000001ff */
[----:B------:R-:W-:Y:S01]  /*2540*/  @!P2 IMAD.MOV R15, RZ, RZ, -R15 ;  /* 0x000000ffff0fa224 */ /* 0x000fe200078e0a0f */
[----:B0-----:R-:W-:Y:S02]  /*2550*/  IADD3 R19, PT, PT, RZ, -R5, RZ ;  /* 0x80000005ff137210 */ /* 0x001fe40007ffe0ff */
[----:B------:R-:W-:-:S03]  /*2560*/  @!P3 LOP3.LUT R15, RZ, R7, RZ, 0x33, !PT ;  /* 0x00000007ff0fb212 */ /* 0x000fc600078e33ff */
[----:B------:R-:W-:Y:S01]  /*2570*/  IMAD R19, R19, R14, RZ ;  /* 0x0000000e13137224 */ /* 0x000fe200078e02ff */
[----:B------:R-:W-:Y:S01]  /*2580*/  IABS R18, R15 ;  /* 0x0000000f00127213 */ /* 0x000fe20000000000 */
[----:B-1----:R-:W0:Y:S02]  /*2590*/  MUFU.RCP R17, R17 ;  /* 0x0000001100117308 */ /* 0x002e240000001000 */
[----:B------:R-:W-:Y:S01]  /*25a0*/  IMAD.HI.U32 R4, R5, R19, R4 ;  /* 0x0000001305047227 */ /* 0x000fe200078e0004 */
[----:B------:R-:W-:-:S03]  /*25b0*/  MOV R5, R18 ;  /* 0x0000001200057202 */ /* 0x000fc60000000f00 */
[----:B------:R-:W-:Y:S02]  /*25c0*/  IMAD.MOV.U32 R18, RZ, RZ, R20 ;  /* 0x000000ffff127224 */ /* 0x000fe400078e0014 */
[----:B------:R-:W-:-:S04]  /*25d0*/  IMAD.HI.U32 R4, R4, R5, RZ ;  /* 0x0000000504047227 */ /* 0x000fc800078e00ff */
[----:B------:R-:W-:-:S05]  /*25e0*/  IMAD R5, R4, R18, R5 ;  /* 0x0000001204057224 */ /* 0x000fca00078e0205 */
[----:B------:R-:W-:Y:S01]  /*25f0*/  ISETP.GT.U32.AND P3, PT, R14, R5, PT ;  /* 0x000000050e00720c */ /* 0x000fe20003f64070 */
[----:B0-----:R-:W-:Y:S01]  /*2600*/  VIADD R18, R17, 0xffffffe ;  /* 0x0ffffffe11127836 */ /* 0x001fe20000000000 */
[----:B-----5:R-:W-:-:S11]  /*2610*/  IABS R17, R13 ;  /* 0x0000000d00117213 */ /* 0x020fd60000000000 */
[-C--:B------:R-:W-:Y:S02]  /*2620*/  @!P3 IADD3 R5, PT, PT, R5, -R14.reuse, RZ ;  /* 0x8000000e0505b210 */ /* 0x080fe40007ffe0ff */
[----:B------:R-:W-:Y:S02]  /*2630*/  @!P3 IADD3 R4, PT, PT, R4, 0x1, RZ ;  /* 0x000000010404b810 */ /* 0x000fe40007ffe0ff */
[----:B------:R-:W-:Y:S02]  /*2640*/  ISETP.GE.U32.AND P1, PT, R5, R14, PT ;  /* 0x0000000e0500720c */ /* 0x000fe40003f26070 */
[----:B------:R-:W-:Y:S01]  /*2650*/  LOP3.LUT R14, R15, R6, RZ, 0x3c, !PT ;  /* 0x000000060f0e7212 */ /* 0x000fe200078e3cff */
[----:B------:R-:W0:Y:S01]  /*2660*/  F2I.FTZ.U32.TRUNC.NTZ R5, R18 ;  /* 0x0000001200057305 */ /* 0x000e22000021f000 */
[----:B------:R-:W-:Y:S02]  /*2670*/  ISETP.NE.AND P3, PT, R6, RZ, PT ;  /* 0x000000ff0600720c */ /* 0x000fe40003f65270 */
[----:B------:R-:W-:-:S05]  /*2680*/  ISETP.GE.AND P2, PT, R14, RZ, PT ;  /* 0x000000ff0e00720c */ /* 0x000fca0003f46270 */
[----:B------:R-:W1:Y:S02]  /*2690*/  I2F.RP R18, R17 ;  /* 0x0000001100127306 */ /* 0x000e640000209400 */
[----:B------:R-:W-:-:S04]  /*26a0*/  @P1 VIADD R4, R4, 0x1 ;  /* 0x0000000104041836 */ /* 0x000fc80000000000 */
[----:B------:R-:W-:Y:S01]  /*26b0*/  IMAD.MOV.U32 R14, RZ, RZ, R4 ;  /* 0x000000ffff0e7224 */ /* 0x000fe200078e0004 */
[----:B0-----:R-:W-:Y:S01]  /*26c0*/  IADD3 R19, PT, PT, RZ, -R5, RZ ;  /* 0x80000005ff137210 */ /* 0x001fe20007ffe0ff */
[----:B------:R-:W-:-:S03]  /*26d0*/  IMAD.MOV.U32 R4, RZ, RZ, RZ ;  /* 0x000000ffff047224 */ /* 0x000fc600078e00ff */
[----:B------:R-:W-:Y:S01]  /*26e0*/  @!P2 IADD3 R14, PT, PT, -R14, RZ, RZ ;  /* 0x000000ff0e0ea210 */ /* 0x000fe20007ffe1ff */
[----:B------:R-:W-:Y:S01]  /*26f0*/  IMAD R19, R19, R16, RZ ;  /* 0x0000001013137224 */ /* 0x000fe200078e02ff */
[----:B------:R-:W-:Y:S01]  /*2700*/  @!P3 LOP3.LUT R14, RZ, R6, RZ, 0x33, !PT ;  /* 0x00000006ff0eb212 */ /* 0x000fe200078e33ff */
[----:B-1----:R-:W0:Y:S02]  /*2710*/  MUFU.RCP R18, R18 ;  /* 0x0000001200127308 */ /* 0x002e240000001000 */
[----:B------:R-:W-:Y:S01]  /*2720*/  IMAD.HI.U32 R4, R5, R19, R4 ;  /* 0x0000001305047227 */ /* 0x000fe200078e0004 */
[----:B------:R-:W-:Y:S02]  /*2730*/  IABS R20, R14 ;  /* 0x0000000e00147213 */ /* 0x000fe40000000000 */
[----:B------:R-:W-:-:S03]  /*2740*/  IADD3 R19, PT, PT, RZ, -R21, RZ ;  /* 0x80000015ff137210 */ /* 0x000fc60007ffe0ff */
[----:B------:R-:W-:Y:S01]  /*2750*/  IMAD.MOV.U32 R5, RZ, RZ, R20 ;  /* 0x000000ffff057224 */ /* 0x000fe200078e0014 */
[----:B------:R-:W-:-:S03]  /*2760*/  IABS R20, R13 ;  /* 0x0000000d00147213 */ /* 0x000fc60000000000 */
[----:B------:R-:W-:-:S04]  /*2770*/  IMAD.HI.U32 R4, R4, R5, RZ ;  /* 0x0000000504047227 */ /* 0x000fc800078e00ff */
[----:B------:R-:W-:Y:S02]  /*2780*/  IMAD R5, R4, R19, R5 ;  /* 0x0000001304057224 */ /* 0x000fe400078e0205 */
[----:B0-----:R-:W-:Y:S02]  /*2790*/  VIADD R19, R18, 0xffffffe ;  /* 0x0ffffffe12137836 */ /* 0x001fe40000000000 */
[----:B------:R-:W-:Y:S01]  /*27a0*/  IMAD.MOV R20, RZ, RZ, -R20 ;  /* 0x000000ffff147224 */ /* 0x000fe200078e0a14 */
[----:B------:R-:W-:-:S13]  /*27b0*/  ISETP.GT.U32.AND P3, PT, R16, R5, PT ;  /* 0x000000051000720c */ /* 0x000fda0003f64070 */
[-C--:B------:R-:W-:Y:S02]  /*27c0*/  @!P3 IADD3 R5, PT, PT, R5, -R16.reuse, RZ ;  /* 0x800000100505b210 */ /* 0x080fe40007ffe0ff */
[----:B------:R-:W-:Y:S02]  /*27d0*/  @!P3 IADD3 R4, PT, PT, R4, 0x1, RZ ;  /* 0x000000010404b810 */ /* 0x000fe40007ffe0ff */
[----:B------:R-:W-:Y:S02]  /*27e0*/  ISETP.GE.U32.AND P1, PT, R5, R16, PT ;  /* 0x000000100500720c */ /* 0x000fe40003f26070 */
[----:B------:R-:W0:Y:S01]  /*27f0*/  F2I.FTZ.U32.TRUNC.NTZ R5, R19 ;  /* 0x0000001300057305 */ /* 0x000e22000021f000 */
[----:B------:R-:W-:Y:S02]  /*2800*/  LOP3.LUT R16, R14, R9, RZ, 0x3c, !PT ;  /* 0x000000090e107212 */ /* 0x000fe400078e3cff */
[----:B------:R-:W-:Y:S02]  /*2810*/  ISETP.NE.AND P3, PT, R9, RZ, PT ;  /* 0x000000ff0900720c */ /* 0x000fe40003f65270 */
[----:B------:R-:W-:-:S06]  /*2820*/  ISETP.GE.AND P2, PT, R16, RZ, PT ;  /* 0x000000ff1000720c */ /* 0x000fcc0003f46270 */
[----:B------:R-:W-:-:S05]  /*2830*/  @P1 VIADD R4, R4, 0x1 ;  /* 0x0000000104041836 */ /* 0x000fca0000000000 */
[----:B------:R-:W-:Y:S01]  /*2840*/  MOV R16, R4 ;  /* 0x0000000400107202 */ /* 0x000fe20000000f00 */
[----:B0-----:R-:W-:-:S03]  /*2850*/  IMAD.MOV R4, RZ, RZ, -R5 ;  /* 0x000000ffff047224 */ /* 0x001fc600078e0a05 */
[----:B------:R-:W-:Y:S01]  /*2860*/  @!P2 IADD3 R16, PT, PT, -R16, RZ, RZ ;  /* 0x000000ff1010a210 */ /* 0x000fe20007ffe1ff */
[----:B------:R-:W-:Y:S02]  /*2870*/  IMAD R19, R4, R17, RZ ;  /* 0x0000001104137224 */ /* 0x000fe400078e02ff */
[----:B------:R-:W-:Y:S01]  /*2880*/  HFMA2 R4, -RZ, RZ, 0, 0 ;  /* 0x00000000ff047431 */ /* 0x000fe200000001ff */
[----:B------:R-:W-:-:S04]  /*2890*/  @!P3 LOP3.LUT R16, RZ, R9, RZ, 0x33, !PT ;  /* 0x00000009ff10b212 */ /* 0x000fc800078e33ff */
[----:B------:R-:W-:Y:S01]  /*28a0*/  IABS R18, R16 ;  /* 0x0000001000127213 */ /* 0x000fe20000000000 */
[----:B------:R-:W-:-:S04]  /*28b0*/  IMAD.HI.U32 R4, R5, R19, R4 ;  /* 0x0000001305047227 */ /* 0x000fc800078e0004 */
[----:B------:R-:W-:Y:S01]  /*28c0*/  IMAD.MOV.U32 R5, RZ, RZ, R18 ;  /* 0x000000ffff057224 */ /* 0x000fe200078e0012 */
[----:B------:R-:W-:-:S03]  /*28d0*/  MOV R18, R20 ;  /* 0x0000001400127202 */ /* 0x000fc60000000f00 */
[----:B------:R-:W-:-:S04]  /*28e0*/  IMAD.HI.U32 R4, R4, R5, RZ ;  /* 0x0000000504047227 */ /* 0x000fc800078e00ff */
[----:B------:R-:W-:Y:S01]  /*28f0*/  IMAD R18, R4, R18, R5 ;  /* 0x0000001204127224 */ /* 0x000fe200078e0205 */
[----:B------:R-:W-:-:S04]  /*2900*/  LOP3.LUT R5, R16, R13, RZ, 0x3c, !PT ;  /* 0x0000000d10057212 */ /* 0x000fc800078e3cff */
[----:B------:R-:W-:Y:S02]  /*2910*/  ISETP.GT.U32.AND P3, PT, R17, R18, PT ;  /* 0x000000121100720c */ /* 0x000fe40003f64070 */
[----:B------:R-:W-:Y:S01]  /*2920*/  ISETP.GE.AND P2, PT, R5, RZ, PT ;  /* 0x000000ff0500720c */ /* 0x000fe20003f46270 */
[----:B------:R-:W-:-:S04]  /*2930*/  IMAD.MOV R5, RZ, RZ, -R15 ;  /* 0x000000ffff057224 */ /* 0x000fc800078e0a0f */
[----:B------:R-:W-:Y:S01]  /*2940*/  IMAD R7, R7, R5, R0 ;  /* 0x0000000507077224 */ /* 0x000fe200078e0200 */
[-C--:B------:R-:W-:Y:S02]  /*2950*/  LEA R5, R10, R1.reuse, 0x2 ;  /* 0x000000010a057211 */ /* 0x080fe400078e10ff */
[----:B------:R-:W-:Y:S02]  /*2960*/  LEA R10, R11, R1, 0x2 ;  /* 0x000000010b0a7211 */ /* 0x000fe400078e10ff */
[----:B------:R0:W-:Y:S01]  /*2970*/  STL [R8], R7 ;  /* 0x0000000708007387 */ /* 0x0001e20000100800 */
[----:B------:R-:W-:Y:S01]  /*2980*/  @!P3 IMAD.IADD R18, R18, 0x1, -R17 ;  /* 0x000000011212b824 */ /* 0x000fe200078e0a11 */
[----:B------:R-:W-:Y:S02]  /*2990*/  @!P3 IADD3 R4, PT, PT, R4, 0x1, RZ ;  /* 0x000000010404b810 */ /* 0x000fe40007ffe0ff */
[----:B------:R-:W-:Y:S02]  /*29a0*/  ISETP.NE.AND P3, PT, R13, RZ, PT ;  /* 0x000000ff0d00720c */ /* 0x000fe40003f65270 */
[----:B------:R-:W-:Y:S01]  /*29b0*/  ISETP.GE.U32.AND P1, PT, R18, R17, PT ;  /* 0x000000111200720c */ /* 0x000fe20003f26070 */
[----:B------:R-:W-:Y:S01]  /*29c0*/  IMAD.MOV R18, RZ, RZ, -R16 ;  /* 0x000000ffff127224 */ /* 0x000fe200078e0a10 */
[----:B------:R-:W-:-:S03]  /*29d0*/  IADD3 R17, PT, PT, -R14, RZ, RZ ;  /* 0x000000ff0e117210 */ /* 0x000fc60007ffe1ff */
[----:B------:R-:W-:Y:S02]  /*29e0*/  IMAD R9, R9, R18, R14 ;  /* 0x0000001209097224 */ /* 0x000fe400078e020e */
[----:B------:R-:W-:-:S05]  /*29f0*/  IMAD R6, R6, R17, R15 ;  /* 0x0000001106067224 */ /* 0x000fca00078e020f */
[----:B------:R0:W-:Y:S01]  /*2a00*/  STL [R5], R6 ;  /* 0x0000000605007387 */ /* 0x0001e20000100800 */
[----:B------:R-:W-:-:S03]  /*2a10*/  @P1 VIADD R4, R4, 0x1 ;  /* 0x0000000104041836 */ /* 0x000fc60000000000 */
[----:B------:R0:W-:Y:S02]  /*2a20*/  STL [R12], R9 ;  /* 0x000000090c007387 */ /* 0x0001e40000100800 */
[----:B------:R-:W-:Y:S02]  /*2a30*/  @!P2 IADD3 R4, PT, PT, -R4, RZ, RZ ;  /* 0x000000ff0404a210 */ /* 0x000fe40007ffe1ff */
[----:B------:R-:W-:-:S04]  /*2a40*/  @!P3 LOP3.LUT R4, RZ, R13, RZ, 0x33, !PT ;  /* 0x0000000dff04b212 */ /* 0x000fc800078e33ff */
[----:B------:R-:W-:Y:S01]  /*2a50*/  IADD3 R19, PT, PT, -R4, RZ, RZ ;  /* 0x000000ff04137210 */ /* 0x000fe20007ffe1ff */
[----:B------:R-:W-:-:S04]  /*2a60*/  IMAD.MOV.U32 R0, RZ, RZ, R4 ;  /* 0x000000ffff007224 */ /* 0x000fc800078e0004 */
[----:B------:R-:W-:-:S05]  /*2a70*/  IMAD R13, R13, R19, R16 ;  /* 0x000000130d0d7224 */ /* 0x000fca00078e0210 */
[----:B------:R0:W-:Y:S02]  /*2a80*/  STL [R10], R13 ;  /* 0x0000000d0a007387 */ /* 0x0001e40000100800 */
.L_x_5:
[----:B------:R-:W-:Y:S05]  /*2a90*/  BRA.U !UP0, `(.L_x_4) ;  /* 0x0000000508987547 */ /* 0x000fea000b800000 */
[----:B------:R-:W-:Y:S02]  /*2aa0*/  UISETP.NE.AND UP0, UPT, UR5, 0x1, UPT ;  /* 0x000000010500788c */ /* 0x000fe4000bf05270 */
[----:B------:R-:W-:-:S04]  /*2ab0*/  ULOP3.LUT UR4, UR4, 0x1, URZ, 0xc0, !UPT ;  /* 0x0000000104047892 */ /* 0x000fc8000f8ec0ff */
[----:B------:R-:W-:-:S03]  /*2ac0*/  UISETP.NE.U32.AND UP1, UPT, UR4, 0x1, UPT ;  /* 0x000000010400788c */ /* 0x000fc6000bf25070 */
[----:B------:R-:W-:Y:S08]  /*2ad0*/  BRA.U !UP0, `(.L_x_6) ;  /* 0x0000000508147547 */ /* 0x000ff0000b800000 */
[----:B-1----:R-:W0:Y:S01]  /*2ae0*/  LDC.64 R14, c[0x0][0x3a8] ;  /* 0x0000ea00ff0e7b82 */ /* 0x002e220000000a00 */
[----:B------:R-:W-:-:S05]  /*2af0*/  IADD3 R4, PT, PT, R11, -0x1, RZ ;  /* 0xffffffff0b047810 */ /* 0x000fca0007ffe0ff */
[----:B0-----:R-:W-:-:S05]  /*2b00*/  IMAD.WIDE.U32 R12, R4, 0x4, R14 ;  /* 0x00000004040c7825 */ /* 0x001fca00078e000e */
[----:B------:R0:W2:Y:S01]  /*2b10*/  LDG.E R5, desc[UR8][R12.64] ;  /* 0x000000080c057981 */ /* 0x0000a2000c1e1900 */
[----:B------:R-:W-:-:S04]  /*2b20*/  VIADD R6, R11, 0xfffffffe ;  /* 0xfffffffe0b067836 */ /* 0x000fc80000000000 */
[----:B------:R-:W-:-:S05]  /*2b30*/  IMAD.WIDE.U32 R14, R6, 0x4, R14 ;  /* 0x00000004060e7825 */ /* 0x000fca00078e000e */
[----:B------:R1:W3:Y:S01]  /*2b40*/  LDG.E R7, desc[UR8][R14.64] ;  /* 0x000000080e077981 */ /* 0x0002e2000c1e1900 */
[----:B0-----:R-:W-:Y:S02]  /*2b50*/  IABS R12, R0 ;  /* 0x00000000000c7213 */ /* 0x001fe40000000000 */
[----:B------:R-:W-:Y:S02]  /*2b60*/  LEA R4, R4, R1, 0x2 ;  /* 0x0000000104047211 */ /* 0x000fe400078e10ff */
[-C--:B--2---:R-:W-:Y:S02]  /*2b70*/  IABS R9, R5.reuse ;  /* 0x0000000500097213 */ /* 0x084fe40000000000 */
[----:B-1----:R-:W-:Y:S02]  /*2b80*/  IABS R14, R5 ;  /* 0x00000005000e7213 */ /* 0x002fe40000000000 */
[----:B------:R-:W0:Y:S02]  /*2b90*/  I2F.RP R16, R9 ;  /* 0x0000000900107306 */ /* 0x000e240000209400 */
[----:B------:R-:W-:-:S02]  /*2ba0*/  IADD3 R15, PT, PT, RZ, -R14, RZ ;  /* 0x8000000eff0f7210 */ /* 0x000fc40007ffe0ff */
[----:B---3--:R-:W-:-:S04]  /*2bb0*/  IABS R17, R7 ;  /* 0x0000000700117213 */ /* 0x008fc80000000000 */
[----:B0-----:R-:W0:Y:S02]  /*2bc0*/  MUFU.RCP R16, R16 ;  /* 0x0000001000107308 */ /* 0x001e240000001000 */
[----:B0-----:R-:W-:-:S06]  /*2bd0*/  IADD3 R10, PT, PT, R16, 0xffffffe, RZ ;  /* 0x0ffffffe100a7810 */ /* 0x001fcc0007ffe0ff */
[----:B------:R0:W1:Y:S02]  /*2be0*/  F2I.FTZ.U32.TRUNC.NTZ R11, R10 ;  /* 0x0000000a000b7305 */ /* 0x000064000021f000 */
[----:B0-----:R-:W-:Y:S02]  /*2bf0*/  IMAD.MOV.U32 R10, RZ, RZ, RZ ;  /* 0x000000ffff0a7224 */ /* 0x001fe400078e00ff */
[----:B-1----:R-:W-:-:S04]  /*2c00*/  IMAD.MOV R8, RZ, RZ, -R11 ;  /* 0x000000ffff087224 */ /* 0x002fc800078e0a0b */
[----:B------:R-:W-:Y:S01]  /*2c10*/  IMAD R13, R8, R9, RZ ;  /* 0x00000009080d7224 */ /* 0x000fe200078e02ff */
[----:B------:R-:W-:-:S03]  /*2c20*/  MOV R8, R17 ;  /* 0x0000001100087202 */ /* 0x000fc60000000f00 */
[----:B------:R-:W-:Y:S02]  /*2c30*/  IMAD.HI.U32 R11, R11, R13, R10 ;  /* 0x0000000d0b0b7227 */ /* 0x000fe400078e000a */
[----:B------:R-:W0:Y:S04]  /*2c40*/  I2F.RP R13, R8 ;  /* 0x00000008000d7306 */ /* 0x000e280000209400 */
        /* <DEDUP_REMOVED lines=11> */
[----:B------:R-:W-:-:S04]  /*2d00*/  ISETP.GE.AND P2, PT, R9, RZ, PT ;  /* 0x000000ff0900720c */ /* 0x000fc80003f46270 */
[----:B------:R-:W-:-:S05]  /*2d10*/  @P1 IADD3 R10, PT, PT, R10, 0x1, RZ ;  /* 0x000000010a0a1810 */ /* 0x000fca0007ffe0ff */
[----:B------:R-:W-:Y:S01]  /*2d20*/  IMAD.MOV.U32 R14, RZ, RZ, R10 ;  /* 0x000000ffff0e7224 */ /* 0x000fe200078e000a */
[----:B------:R-:W-:-:S03]  /*2d30*/  IABS R10, R7 ;  /* 0x00000007000a7213 */ /* 0x000fc60000000000 */
[----:B------:R-:W-:Y:S01]  /*2d40*/  @!P2 IMAD.MOV R14, RZ, RZ, -R14 ;  /* 0x000000ffff0ea224 */ /* 0x000fe200078e0a0e */
[----:B0-----:R-:W-:Y:S02]  /*2d50*/  IADD3 R9, PT, PT, RZ, -R11, RZ ;  /* 0x8000000bff097210 */ /* 0x001fe40007ffe0ff */
[----:B------:R-:W-:Y:S02]  /*2d60*/  @!P3 LOP3.LUT R14, RZ, R5, RZ, 0x33, !PT ;  /* 0x00000005ff0eb212 */ /* 0x000fe400078e33ff */
[----:B------:R-:W-:Y:S01]  /*2d70*/  IADD3 R13, PT, PT, RZ, -R10, RZ ;  /* 0x8000000aff0d7210 */ /* 0x000fe20007ffe0ff */
[----:B------:R-:W-:Y:S01]  /*2d80*/  IMAD R9, R9, R8, RZ ;  /* 0x0000000809097224 */ /* 0x000fe200078e02ff */
[----:B------:R-:W-:Y:S01]  /*2d90*/  IABS R12, R14 ;  /* 0x0000000e000c7213 */ /* 0x000fe20000000000 */
[----:B------:R-:W-:-:S04]  /*2da0*/  IMAD.MOV.U32 R10, RZ, RZ, RZ ;  /* 0x000000ffff0a7224 */ /* 0x000fc800078e00ff */
[----:B------:R-:W-:Y:S01]  /*2db0*/  IMAD.HI.U32 R10, R11, R9, R10 ;  /* 0x000000090b0a7227 */ /* 0x000fe200078e000a */
[----:B------:R-:W-:-:S03]  /*2dc0*/  MOV R9, R12 ;  /* 0x0000000c00097202 */ /* 0x000fc60000000f00 */
[----:B------:R-:W-:Y:S02]  /*2dd0*/  IMAD.MOV.U32 R11, RZ, RZ, R13 ;  /* 0x000000ffff0b7224 */ /* 0x000fe400078e000d */
[----:B------:R-:W-:-:S04]  /*2de0*/  IMAD.HI.U32 R10, R10, R9, RZ ;  /* 0x000000090a0a7227 */ /* 0x000fc800078e00ff */
[----:B------:R-:W-:Y:S01]  /*2df0*/  IMAD R9, R10, R11, R9 ;  /* 0x0000000b0a097224 */ /* 0x000fe200078e0209 */
[----:B------:R-:W-:-:S04]  /*2e00*/  MOV R11, R6 ;  /* 0x00000006000b7202 */ /* 0x000fc80000000f00 */
[----:B------:R-:W-:-:S13]  /*2e10*/  ISETP.GT.U32.AND P3, PT, R8, R9, PT ;  /* 0x000000090800720c */ /* 0x000fda0003f64070 */
[-C--:B------:R-:W-:Y:S01]  /*2e20*/  @!P3 IADD3 R9, PT, PT, R9, -R8.reuse, RZ ;  /* 0x800000080909b210 */ /* 0x080fe20007ffe0ff */
[----:B------:R-:W-:Y:S01]  /*2e30*/  @!P3 VIADD R10, R10, 0x1 ;  /* 0x000000010a0ab836 */ /* 0x000fe20000000000 */
[----:B------:R-:W-:Y:S02]  /*2e40*/  ISETP.NE.AND P3, PT, R7, RZ, PT ;  /* 0x000000ff0700720c */ /* 0x000fe40003f65270 */
[----:B------:R-:W-:Y:S02]  /*2e50*/  ISETP.GE.U32.AND P1, PT, R9, R8, PT ;  /* 0x000000080900720c */ /* 0x000fe40003f26070 */
[----:B------:R-:W-:-:S04]  /*2e60*/  LOP3.LUT R8, R14, R7, RZ, 0x3c, !PT ;  /* 0x000000070e087212 */ /* 0x000fc800078e3cff */
[----:B------:R-:W-:Y:S02]  /*2e70*/  ISETP.GE.AND P2, PT, R8, RZ, PT ;  /* 0x000000ff0800720c */ /* 0x000fe40003f46270 */
[----:B------:R-:W-:-:S05]  /*2e80*/  IADD3 R8, PT, PT, -R14, RZ, RZ ;  /* 0x000000ff0e087210 */ /* 0x000fca0007ffe1ff */
[----:B------:R-:W-:Y:S01]  /*2e90*/  @P1 IADD3 R10, PT, PT, R10, 0x1, RZ ;  /* 0x000000010a0a1810 */ /* 0x000fe20007ffe0ff */
[----:B------:R-:W-:Y:S02]  /*2ea0*/  IMAD R5, R5, R8, R0 ;  /* 0x0000000805057224 */ /* 0x000fe400078e0200 */
[----:B------:R-:W-:-:S03]  /*2eb0*/  IMAD R8, R6, 0x4, R1 ;  /* 0x0000000406087824 */ /* 0x000fc600078e0201 */
[----:B------:R-:W-:Y:S01]  /*2ec0*/  @!P2 IMAD.MOV R10, RZ, RZ, -R10 ;  /* 0x000000ffff0aa224 */ /* 0x000fe200078e0a0a */
[----:B------:R-:W-:Y:S01]  /*2ed0*/  @!P3 LOP3.LUT R10, RZ, R7, RZ, 0x33, !PT ;  /* 0x00000007ff0ab212 */ /* 0x000fe200078e33ff */
[----:B------:R2:W-:Y:S04]  /*2ee0*/  STL [R4], R5 ;  /* 0x0000000504007387 */ /* 0x0005e80000100800 */
[--C-:B------:R-:W-:Y:S02]  /*2ef0*/  IMAD.MOV R12, RZ, RZ, -R10.reuse ;  /* 0x000000ffff0c7224 */ /* 0x100fe400078e0a0a */
[----:B------:R-:W-:Y:S02]  /*2f00*/  IMAD.MOV.U32 R0, RZ, RZ, R10 ;  /* 0x000000ffff007224 */ /* 0x000fe400078e000a */
[----:B------:R-:W-:-:S05]  /*2f10*/  IMAD R7, R7, R12, R14 ;  /* 0x0000000c07077224 */ /* 0x000fca00078e020e */
[----:B------:R2:W-:Y:S02]  /*2f20*/  STL [R8], R7 ;  /* 0x0000000708007387 */ /* 0x0005e40000100800 */
.L_x_6:
[----:B------:R-:W-:Y:S05]  /*2f30*/  BRA.U UP1, `(.L_x_4) ;  /* 0x0000000101707547 */ /* 0x000fea000b800000 */
[----:B012---:R-:W0:Y:S01]  /*2f40*/  LDC.64 R4, c[0x0][0x3a8] ;  /* 0x0000ea00ff047b82 */ /* 0x007e220000000a00 */
[----:B------:R-:W-:-:S05]  /*2f50*/  IADD3 R11, PT, PT, R11, -0x1, RZ ;  /* 0xffffffff0b0b7810 */ /* 0x000fca0007ffe0ff */
[----:B0-----:R-:W-:-:S05]  /*2f60*/  IMAD.WIDE.U32 R4, R11, 0x4, R4 ;  /* 0x000000040b047825 */ /* 0x001fca00078e0004 */
[----:B------:R0:W2:Y:S01]  /*2f70*/  LDG.E R12, desc[UR8][R4.64] ;  /* 0x00000008040c7981 */ /* 0x0000a2000c1e1900 */
[----:B------:R-:W-:Y:S02]  /*2f80*/  ISETP.GE.AND P3, PT, R0, RZ, PT ;  /* 0x000000ff0000720c */ /* 0x000fe40003f66270 */
[----:B0-----:R-:W-:Y:S01]  /*2f90*/  IABS R4, R0 ;  /* 0x0000000000047213 */ /* 0x001fe20000000000 */
[----:B------:R-:W-:Y:S01]  /*2fa0*/  IMAD R0, R11, 0x4, R1 ;  /* 0x000000040b007824 */ /* 0x000fe200078e0201 */
[-C--:B--2---:R-:W-:Y:S02]  /*2fb0*/  IABS R10, R12.reuse ;  /* 0x0000000c000a7213 */ /* 0x084fe40000000000 */
[----:B------:R-:W-:Y:S02]  /*2fc0*/  IABS R5, R12 ;  /* 0x0000000c00057213 */ /* 0x000fe40000000000 */
[----:B------:R-:W0:Y:S02]  /*2fd0*/  I2F.RP R8, R10 ;  /* 0x0000000a00087306 */ /* 0x000e240000209400 */
[----:B------:R-:W-:-:S06]  /*2fe0*/  IADD3 R5, PT, PT, RZ, -R5, RZ ;  /* 0x80000005ff057210 */ /* 0x000fcc0007ffe0ff */
[----:B0-----:R-:W0:Y:S02]  /*2ff0*/  MUFU.RCP R8, R8 ;  /* 0x0000000800087308 */ /* 0x001e240000001000 */
[----:B0-----:R-:W-:-:S06]  /*3000*/  VIADD R6, R8, 0xffffffe ;  /* 0x0ffffffe08067836 */ /* 0x001fcc0000000000 */
[----:B------:R0:W1:Y:S02]  /*3010*/  F2I.FTZ.U32.TRUNC.NTZ R7, R6 ;  /* 0x0000000600077305 */ /* 0x000064000021f000 */
[----:B0-----:R-:W-:Y:S01]  /*3020*/  IMAD.MOV.U32 R6, RZ, RZ, RZ ;  /* 0x000000ffff067224 */ /* 0x001fe200078e00ff */
[----:B-1----:R-:W-:-:S05]  /*3030*/  IADD3 R9, PT, PT, RZ, -R7, RZ ;  /* 0x80000007ff097210 */ /* 0x002fca0007ffe0ff */
[----:B------:R-:W-:-:S04]  /*3040*/  IMAD R9, R9, R10, RZ ;  /* 0x0000000a09097224 */ /* 0x000fc800078e02ff */
[----:B------:R-:W-:-:S06]  /*3050*/  IMAD.HI.U32 R7, R7, R9, R6 ;  /* 0x0000000907077227 */ /* 0x000fcc00078e0006 */
[----:B------:R-:W-:-:S04]  /*3060*/  IMAD.HI.U32 R7, R7, R4, RZ ;  /* 0x0000000407077227 */ /* 0x000fc800078e00ff */
[----:B------:R-:W-:-:S05]  /*3070*/  IMAD R7, R7, R5, R4 ;  /* 0x0000000507077224 */ /* 0x000fca00078e0204 */
[----:B------:R-:W-:-:S13]  /*3080*/  ISETP.GT.U32.AND P1, PT, R10, R7, PT ;  /* 0x000000070a00720c */ /* 0x000fda0003f24070 */
[----:B------:R-:W-:Y:S01]  /*3090*/  @!P1 IMAD.IADD R7, R7, 0x1, -R10 ;  /* 0x0000000107079824 */ /* 0x000fe200078e0a0a */
[----:B------:R-:W-:-:S04]  /*30a0*/  ISETP.NE.AND P1, PT, R12, RZ, PT ;  /* 0x000000ff0c00720c */ /* 0x000fc80003f25270 */
[----:B------:R-:W-:-:S13]  /*30b0*/  ISETP.GT.U32.AND P2, PT, R10, R7, PT ;  /* 0x000000070a00720c */ /* 0x000fda0003f44070 */
[----:B------:R-:W-:-:S04]  /*30c0*/  @!P2 IADD3 R7, PT, PT, R7, -R10, RZ ;  /* 0x8000000a0707a210 */ /* 0x000fc80007ffe0ff */
[----:B------:R-:W-:Y:S02]  /*30d0*/  @!P3 IADD3 R7, PT, PT, -R7, RZ, RZ ;  /* 0x000000ff0707b210 */ /* 0x000fe40007ffe1ff */
[----:B------:R-:W-:-:S05]  /*30e0*/  @!P1 LOP3.LUT R7, RZ, R12, RZ, 0x33, !PT ;  /* 0x0000000cff079212 */ /* 0x000fca00078e33ff */
[----:B------:R3:W-:Y:S02]  /*30f0*/  STL [R0], R7 ;  /* 0x0000000700007387 */ /* 0x0007e40000100800 */
.L_x_4:
[----:B------:R-:W4:Y:S01]  /*3100*/  LDCU UR5, c[0x0][0x390] ;  /* 0x00007200ff0577ac */ /* 0x000f220008000800 */
[----:B012---:R-:W-:Y:S01]  /*3110*/  HFMA2 R5, -RZ, RZ, 0, 0 ;  /* 0x00000000ff057431 */ /* 0x007fe200000001ff */
[----:B------:R-:W-:Y:S01]  /*3120*/  MOV R8, 0x1 ;  /* 0x0000000100087802 */ /* 0x000fe20000000f00 */
[----:B------:R-:W3:Y:S01]  /*3130*/  LDCU UR4, c[0x0][0x390] ;  /* 0x00007200ff0477ac */ /* 0x000ee20008000800 */
[----:B----4-:R-:W-:Y:S02]  /*3140*/  UISETP.GE.U32.AND UP0, UPT, UR5, 0x10, UPT ;  /* 0x000000100500788c */ /* 0x010fe4000bf06070 */
[----:B------:R-:W-:Y:S01]  /*3150*/  ULOP3.LUT UR6, UR5, 0xf, URZ, 0xc0, !UPT ;  /* 0x0000000f05067892 */ /* 0x000fe2000f8ec0ff */
[----:B---3--:R-:W-:-:S06]  /*3160*/  IMAD.U32 R0, RZ, RZ, UR4 ;  /* 0x00000004ff007e24 */ /* 0x008fcc000f8e00ff */
[----:B------:R-:W-:Y:S05]  /*3170*/  BRA.U !UP0, `(.L_x_7) ;  /* 0x0000000908b07547 */ /* 0x000fea000b800000 */
[----:B------:R-:W0:Y:S01]  /*3180*/  LDC.64 R10, c[0x0][0x3a0] ;  /* 0x0000e800ff0a7b82 */ /* 0x000e220000000a00 */
[----:B------:R-:W-:Y:S01]  /*3190*/  UIADD3 UR7, UPT, UPT, UR5, -0x8, URZ ;  /* 0xfffffff805077890 */ /* 0x000fe2000fffe0ff */
[----:B------:R-:W-:Y:S01]  /*31a0*/  MOV R5, RZ ;  /* 0x000000ff00057202 */ /* 0x000fe20000000f00 */
[----:B------:R-:W-:Y:S01]  /*31b0*/  ULOP3.LUT UR4, UR5, 0x7ffffff0, URZ, 0xc0, !UPT ;  /* 0x7ffffff005047892 */ /* 0x000fe2000f8ec0ff */
[----:B------:R-:W-:-:S03]  /*31c0*/  MOV R8, 0x1 ;  /* 0x0000000100087802 */ /* 0x000fc60000000f00 */
[----:B------:R-:W-:Y:S01]  /*31d0*/  IMAD.U32 R0, RZ, RZ, UR7 ;  /* 0x00000007ff007e24 */ /* 0x000fe2000f8e00ff */
[----:B------:R-:W1:Y:S01]  /*31e0*/  LDC.64 R12, c[0x0][0x398] ;  /* 0x0000e600ff0c7b82 */ /* 0x000e620000000a00 */
[----:B------:R-:W-:-:S12]  /*31f0*/  UIADD3 UR4, UPT, UPT, -UR4, URZ, URZ ;  /* 0x000000ff04047290 */ /* 0x000fd8000fffe1ff */
.L_x_8:
[----:B------:R-:W-:-:S04]  /*3200*/  IADD3 R17, PT, PT, R0, 0x7, RZ ;  /* 0x0000000700117810 */ /* 0x000fc80007ffe0ff */
[C---:B------:R-:W-:Y:S01]  /*3210*/  LEA R6, R17.reuse, R1, 0x2 ;  /* 0x0000000111067211 */ /* 0x040fe200078e10ff */
[----:B0-----:R-:W-:-:S05]  /*3220*/  IMAD.WIDE.U32 R14, R17, 0x4, R10 ;  /* 0x00000004110e7825 */ /* 0x001fca00078e000a */
[----:B------:R-:W2:Y:S04]  /*3230*/  LDL R6, [R6] ;  /* 0x0000000006067983 */ /* 0x000ea80000100800 */
[----:B------:R0:W2:Y:S01]  /*3240*/  LDG.E R15, desc[UR8][R14.64] ;  /* 0x000000080e0f7981 */ /* 0x0000a2000c1e1900 */
[C---:B------:R-:W-:Y:S01]  /*3250*/  VIADD R19, R0.reuse, 0x6 ;  /* 0x0000000600137836 */ /* 0x040fe20000000000 */
[----:B------:R-:W-:Y:S01]  /*3260*/  IADD3 R7, PT, PT, R0, 0x5, RZ ;  /* 0x0000000500077810 */ /* 0x000fe20007ffe0ff */
[----:B-1----:R-:W-:-:S03]  /*3270*/  IMAD.WIDE.U32 R16, R17, 0x4, R12 ;  /* 0x0000000411107825 */ /* 0x002fc600078e000c */
[CC--:B------:R-:W-:Y:S01]  /*3280*/  LEA R27, R19.reuse, R1.reuse, 0x2 ;  /* 0x00000001131b7211 */ /* 0x0c0fe200078e10ff */
[----:B------:R-:W-:Y:S01]  /*3290*/  IMAD.WIDE.U32 R22, R19, 0x4, R10 ;  /* 0x0000000413167825 */ /* 0x000fe200078e000a */
[----:B------:R-:W-:Y:S01]  /*32a0*/  LEA R4, R7, R1, 0x2 ;  /* 0x0000000107047211 */ /* 0x000fe200078e10ff */
[----:B------:R-:W3:Y:S02]  /*32b0*/  LDG.E R25, desc[UR8][R16.64] ;  /* 0x0000000810197981 */ /* 0x000ee4000c1e1900 */
[----:B------:R-:W-:Y:S02]  /*32c0*/  IMAD.WIDE.U32 R18, R19, 0x4, R12 ;  /* 0x0000000413127825 */ /* 0x000fe400078e000c */
[----:B------:R1:W4:Y:S02]  /*32d0*/  LDG.E R24, desc[UR8][R22.64] ;  /* 0x0000000816187981 */ /* 0x000324000c1e1900 */
[----:B------:R-:W-:Y:S02]  /*32e0*/  IMAD.WIDE.U32 R28, R7, 0x4, R10 ;  /* 0x00000004071c7825 */ /* 0x000fe400078e000a */
[----:B------:R-:W4:Y:S02]  /*32f0*/  LDL R27, [R27] ;  /* 0x000000001b1b7983 */ /* 0x000f240000100800 */
[----:B0-----:R-:W-:-:S02]  /*3300*/  VIADD R14, R0, 0x4 ;  /* 0x00000004000e7836 */ /* 0x001fc40000000000 */
[----:B------:R-:W-:Y:S01]  /*3310*/  IMAD.WIDE.U32 R20, R7, 0x4, R12 ;  /* 0x0000000407147825 */ /* 0x000fe200078e000c */
[----:B------:R-:W5:Y:S01]  /*3320*/  LDL R4, [R4] ;  /* 0x0000000004047983 */ /* 0x000f620000100800 */
[----:B-1----:R-:W-:Y:S02]  /*3330*/  IADD3 R23, PT, PT, R0, 0x3, RZ ;  /* 0x0000000300177810 */ /* 0x002fe40007ffe0ff */
[C---:B------:R-:W-:Y:S01]  /*3340*/  IMAD.WIDE.U32 R16, R14.reuse, 0x4, R10 ;  /* 0x000000040e107825 */ /* 0x040fe200078e000a */
[----:B------:R0:W5:Y:S03]  /*3350*/  LDG.E R7, desc[UR8][R28.64] ;  /* 0x000000081c077981 */ /* 0x000166000c1e1900 */
[----:B------:R-:W-:Y:S01]  /*3360*/  IMAD R26, R14, 0x4, R1 ;  /* 0x000000040e1a7824 */ /* 0x000fe200078e0201 */
[----:B------:R-:W5:Y:S04]  /*3370*/  LDG.E R18, desc[UR8][R18.64] ;  /* 0x0000000812127981 */ /* 0x000f68000c1e1900 */
[----:B------:R1:W5:Y:S01]  /*3380*/  LDG.E R9, desc[UR8][R20.64] ;  /* 0x0000000814097981 */ /* 0x000362000c1e1900 */
[----:B0-----:R-:W-:-:S03]  /*3390*/  LEA R29, R23, R1, 0x2 ;  /* 0x00000001171d7211 */ /* 0x001fc600078e10ff */
[----:B------:R0:W5:Y:S01]  /*33a0*/  LDG.E R19, desc[UR8][R16.64] ;  /* 0x0000000810137981 */ /* 0x000162000c1e1900 */
[----:B-1----:R-:W-:-:S03]  /*33b0*/  IMAD.WIDE.U32 R20, R23, 0x4, R12 ;  /* 0x0000000417147825 */ /* 0x002fc600078e000c */
[----:B------:R-:W5:Y:S01]  /*33c0*/  LDL R29, [R29] ;  /* 0x000000001d1d7983 */ /* 0x000f620000100800 */
[----:B0-----:R-:W-:-:S03]  /*33d0*/  IMAD.WIDE.U32 R16, R23, 0x4, R10 ;  /* 0x0000000417107825 */ /* 0x001fc600078e000a */
[----:B------:R-:W5:Y:S01]  /*33e0*/  LDG.E R20, desc[UR8][R20.64] ;  /* 0x0000000814147981 */ /* 0x000f62000c1e1900 */
[----:B--2---:R-:W-:Y:S01]  /*33f0*/  IADD3 R22, PT, PT, R15, R6, RZ ;  /* 0x000000060f167210 */ /* 0x004fe20007ffe0ff */
[----:B------:R-:W-:Y:S02]  /*3400*/  IMAD.WIDE.U32 R14, R14, 0x4, R12 ;  /* 0x000000040e0e7825 */ /* 0x000fe400078e000c */
[----:B------:R-:W2:Y:S02]  /*3410*/  LDL R6, [R26] ;  /* 0x000000001a067983 */ /* 0x000ea40000100800 */
[----:B------:R-:W-:Y:S02]  /*3420*/  IMAD R28, R22, R8, R5 ;  /* 0x00000008161c7224 */ /* 0x000fe400078e0205 */
[----:B------:R-:W-:Y:S01]  /*3430*/  VIADD R5, R0, 0x2 ;  /* 0x0000000200057836 */ /* 0x000fe20000000000 */
[----:B------:R0:W2:Y:S03]  /*3440*/  LDG.E R14, desc[UR8][R14.64] ;  /* 0x000000080e0e7981 */ /* 0x0000a6000c1e1900 */
[C---:B------:R-:W-:Y:S01]  /*3450*/  IMAD.WIDE.U32 R22, R5.reuse, 0x4, R10 ;  /* 0x0000000405167825 */ /* 0x040fe200078e000a */
[----:B------:R1:W2:Y:S05]  /*3460*/  LDG.E R26, desc[UR8][R16.64] ;  /* 0x00000008101a7981 */ /* 0x0002aa000c1e1900 */
[----:B------:R1:W2:Y:S01]  /*3470*/  LDG.E R22, desc[UR8][R22.64] ;  /* 0x0000000816167981 */ /* 0x0002a2000c1e1900 */
[----:B0-----:R-:W-:-:S06]  /*3480*/  LEA R15, R5, R1, 0x2 ;  /* 0x00000001050f7211 */ /* 0x001fcc00078e10ff */
[----:B------:R-:W2:Y:S01]  /*3490*/  LDL R15, [R15] ;  /* 0x000000000f0f7983 */ /* 0x000ea20000100800 */
[----:B----4-:R-:W-:Y:S01]  /*34a0*/  IADD3 R27, PT, PT, R24, R27, RZ ;  /* 0x0000001b181b7210 */ /* 0x010fe20007ffe0ff */
[----:B---3--:R-:W-:Y:S01]  /*34b0*/  IMAD R8, R25, R8, RZ ;  /* 0x0000000819087224 */ /* 0x008fe200078e02ff */
[----:B-----5:R-:W-:Y:S01]  /*34c0*/  IADD3 R7, PT, PT, R7, R4, RZ ;  /* 0x0000000407077210 */ /* 0x020fe20007ffe0ff */
[----:B------:R-:W-:Y:S02]  /*34d0*/  VIADD R25, R0, 0x1 ;  /* 0x0000000100197836 */ /* 0x000fe40000000000 */
[C---:B------:R-:W-:Y:S02]  /*34e0*/  IMAD R28, R8.reuse, R27, R28 ;  /* 0x0000001b081c7224 */ /* 0x040fe400078e021c */
[----:B------:R-:W-:Y:S02]  /*34f0*/  IMAD R18, R8, R18, RZ ;  /* 0x0000001208127224 */ /* 0x000fe400078e02ff */
[----:B-1----:R-:W-:-:S04]  /*3500*/  IMAD.WIDE.U32 R16, R25, 0x4, R10 ;  /* 0x0000000419107825 */ /* 0x002fc800078e000a */
[C---:B------:R-:W-:Y:S02]  /*3510*/  IMAD R4, R18.reuse, R7, R28 ;  /* 0x0000000712047224 */ /* 0x040fe400078e021c */
[----:B------:R-:W-:Y:S01]  /*3520*/  IMAD R23, R18, R9, RZ ;  /* 0x0000000912177224 */ /* 0x000fe200078e02ff */
[----:B------:R-:W-:Y:S01]  /*3530*/  LEA R21, R25, R1, 0x2 ;  /* 0x0000000119157211 */ /* 0x000fe200078e10ff */
[C---:B------:R-:W-:Y:S01]  /*3540*/  IMAD.WIDE.U32 R8, R0.reuse, 0x4, R10 ;  /* 0x0000000400087825 */ /* 0x040fe200078e000a */
[----:B------:R0:W3:Y:S03]  /*3550*/  LDG.E R16, desc[UR8][R16.64] ;  /* 0x0000000810107981 */ /* 0x0000e6000c1e1900 */
[C---:B------:R-:W-:Y:S01]  /*3560*/  IMAD R28, R0.reuse, 0x4, R1 ;  /* 0x00000004001c7824 */ /* 0x040fe200078e0201 */
[----:B------:R-:W3:Y:S04]  /*3570*/  LDL R21, [R21] ;  /* 0x0000000015157983 */ /* 0x000ee80000100800 */
[----:B------:R1:W4:Y:S01]  /*3580*/  LDG.E R8, desc[UR8][R8.64] ;  /* 0x0000000808087981 */ /* 0x000322000c1e1900 */
[----:B0-----:R-:W-:Y:S01]  /*3590*/  IADD3 R17, PT, PT, R0, -0x1, RZ ;  /* 0xffffffff00117810 */ /* 0x001fe20007ffe0ff */
[----:B--2---:R-:W-:-:S04]  /*35a0*/  IMAD.IADD R19, R19, 0x1, R6 ;  /* 0x0000000113137824 */ /* 0x004fc800078e0206 */
[----:B------:R-:W-:Y:S02]  /*35b0*/  IMAD R27, R23, R19, R4 ;  /* 0x00000013171b7224 */ /* 0x000fe400078e0204 */
[----:B------:R-:W-:-:S04]  /*35c0*/  IMAD.WIDE.U32 R4, R5, 0x4, R12 ;  /* 0x0000000405047825 */ /* 0x000fc800078e000c */
[----:B------:R-:W-:Y:S01]  /*35d0*/  IMAD R14, R23, R14, RZ ;  /* 0x0000000e170e7224 */ /* 0x000fe200078e02ff */
[----:B------:R-:W-:Y:S01]  /*35e0*/  IADD3 R26, PT, PT, R26, R29, RZ ;  /* 0x0000001d1a1a7210 */ /* 0x000fe20007ffe0ff */
[--C-:B------:R-:W-:Y:S01]  /*35f0*/  IMAD.WIDE.U32 R6, R0, 0x4, R12.reuse ;  /* 0x0000000400067825 */ /* 0x100fe200078e000c */
[----:B------:R-:W2:Y:S03]  /*3600*/  LDG.E R4, desc[UR8][R4.64] ;  /* 0x0000000804047981 */ /* 0x000ea6000c1e1900 */
[----:B------:R-:W-:Y:S02]  /*3610*/  IMAD.WIDE.U32 R18, R25, 0x4, R12 ;  /* 0x0000000419127825 */ /* 0x000fe400078e000c */
[----:B------:R-:W5:Y:S02]  /*3620*/  LDG.E R6, desc[UR8][R6.64] ;  /* 0x0000000806067981 */ /* 0x000f64000c1e1900 */
[----:B-1----:R-:W-:-:S02]  /*3630*/  IMAD R9, R14, R20, RZ ;  /* 0x000000140e097224 */ /* 0x002fc400078e02ff */
[----:B------:R-:W-:Y:S01]  /*3640*/  IMAD R26, R14, R26, R27 ;  /* 0x0000001a0e1a7224 */ /* 0x000fe200078e021b */
[----:B------:R-:W-:Y:S01]  /*3650*/  IADD3 R20, PT, PT, R22, R15, RZ ;  /* 0x0000000f16147210 */ /* 0x000fe20007ffe0ff */
[C---:B------:R-:W-:Y:S01]  /*3660*/  IMAD.WIDE.U32 R24, R17.reuse, 0x4, R10 ;  /* 0x0000000411187825 */ /* 0x040fe200078e000a */
[----:B------:R0:W4:Y:S03]  /*3670*/  LDG.E R18, desc[UR8][R18.64] ;  /* 0x0000000812127981 */ /* 0x000126000c1e1900 */
[C---:B------:R-:W-:Y:S01]  /*3680*/  IMAD.WIDE.U32 R14, R17.reuse, 0x4, R12 ;  /* 0x00000004110e7825 */ /* 0x040fe200078e000c */
[----:B------:R-:W5:Y:S01]  /*3690*/  LDL R7, [R28] ;  /* 0x000000001c077983 */ /* 0x000f620000100800 */
[----:B------:R-:W-:Y:S02]  /*36a0*/  IADD3 R27, PT, PT, R0, -0x2, RZ ;  /* 0xfffffffe001b7810 */ /* 0x000fe40007ffe0ff */
[----:B------:R-:W-:Y:S01]  /*36b0*/  IMAD R17, R17, 0x4, R1 ;  /* 0x0000000411117824 */ /* 0x000fe200078e0201 */
[----:B------:R1:W5:Y:S02]  /*36c0*/  LDG.E R24, desc[UR8][R24.64] ;  /* 0x0000000818187981 */ /* 0x000364000c1e1900 */
[----:B------:R-:W-:-:S02]  /*36d0*/  IMAD.WIDE.U32 R22, R27, 0x4, R10 ;  /* 0x000000041b167825 */ /* 0x000fc400078e000a */
[----:B------:R-:W5:Y:S02]  /*36e0*/  LDG.E R5, desc[UR8][R14.64] ;  /* 0x000000080e057981 */ /* 0x000f64000c1e1900 */
[----:B0-----:R-:W-:Y:S02]  /*36f0*/  IMAD R19, R9, R20, R26 ;  /* 0x0000001409137224 */ /* 0x001fe400078e021a */
[----:B------:R-:W5:Y:S01]  /*3700*/  LDL R17, [R17] ;  /* 0x0000000011117983 */ /* 0x000f620000100800 */
[----:B------:R-:W-:Y:S02]  /*3710*/  IADD3 R20, PT, PT, R0, -0x3, RZ ;  /* 0xfffffffd00147810 */ /* 0x000fe40007ffe0ff */
[C---:B-1----:R-:W-:Y:S01]  /*3720*/  LEA R25, R27.reuse, R1, 0x2 ;  /* 0x000000011b197211 */ /* 0x042fe200078e10ff */
[----:B------:R0:W5:Y:S01]  /*3730*/  LDG.E R22, desc[UR8][R22.64] ;  /* 0x0000000816167981 */ /* 0x000162000c1e1900 */
[----:B------:R-:W-:-:S04]  /*3740*/  IMAD.WIDE.U32 R26, R27, 0x4, R12 ;  /* 0x000000041b1a7825 */ /* 0x000fc800078e000c */
[----:B------:R-:W5:Y:S01]  /*3750*/  LDL R25, [R25] ;  /* 0x0000000019197983 */ /* 0x000f620000100800 */
[----:B------:R-:W-:-:S03]  /*3760*/  IMAD.WIDE.U32 R28, R20, 0x4, R10 ;  /* 0x00000004141c7825 */ /* 0x000fc600078e000a */
[----:B------:R1:W5:Y:S01]  /*3770*/  LDG.E R26, desc[UR8][R26.64] ;  /* 0x000000081a1a7981 */ /* 0x000362000c1e1900 */
[----:B0-----:R-:W-:-:S03]  /*3780*/  IMAD R23, R20, 0x4, R1 ;  /* 0x0000000414177824 */ /* 0x001fc600078e0201 */
[----:B------:R-:W5:Y:S04]  /*3790*/  LDG.E R28, desc[UR8][R28.64] ;  /* 0x000000081c1c7981 */ /* 0x000f68000c1e1900 */
[----:B------:R-:W5:Y:S01]  /*37a0*/  LDL R23, [R23] ;  /* 0x0000000017177983 */ /* 0x000f620000100800 */
[----:B------:R-:W-:-:S06]  /*37b0*/  IMAD.WIDE.U32 R14, R20, 0x4, R12 ;  /* 0x00000004140e7825 */ /* 0x000fcc00078e000c */
[----:B------:R0:W5:Y:S01]  /*37c0*/  LDG.E R14, desc[UR8][R14.64] ;  /* 0x000000080e0e7981 */ /* 0x000162000c1e1900 */
[----:B---3--:R-:W-:Y:S02]  /*37d0*/  IADD3 R16, PT, PT, R16, R21, RZ ;  /* 0x0000001510107210 */ /* 0x008fe40007ffe0ff */
[C---:B-1----:R-:W-:Y:S01]  /*37e0*/  IADD3 R27, PT, PT, R0.reuse, -0x5, RZ ;  /* 0xfffffffb001b7810 */ /* 0x042fe20007ffe0ff */
[----:B0-----:R-:W-:Y:S02]  /*37f0*/  VIADD R15, R0, 0xfffffffa ;  /* 0xfffffffa000f7836 */ /* 0x001fe40000000000 */
[----:B--2---:R-:W-:-:S04]  /*3800*/  IMAD R4, R9, R4, RZ ;  /* 0x0000000409047224 */ /* 0x004fc800078e02ff */
[C---:B------:R-:W-:Y:S02]  /*3810*/  IMAD R16, R4.reuse, R16, R19 ;  /* 0x0000001004107224 */ /* 0x040fe400078e0213 */
[----:B----4-:R-:W-:Y:S01]  /*3820*/  IMAD R21, R4, R18, RZ ;  /* 0x0000001204157224 */ /* 0x010fe200078e02ff */
[----:B-----5:R-:W-:Y:S01]  /*3830*/  IADD3 R8, PT, PT, R8, R7, RZ ;  /* 0x0000000708087210 */ /* 0x020fe20007ffe0ff */
[----:B------:R-:W-:-:S04]  /*3840*/  VIADD R7, R0, 0xfffffffc ;  /* 0xfffffffc00077836 */ /* 0x000fc80000000000 */
[C---:B------:R-:W-:Y:S02]  /*3850*/  IMAD R4, R21.reuse, R8, R16 ;  /* 0x0000000815047224 */ /* 0x040fe400078e0210 */
[----:B------:R-:W-:Y:S01]  /*3860*/  IMAD R21, R21, R6, RZ ;  /* 0x0000000615157224 */ /* 0x000fe200078e02ff */
[----:B------:R-:W-:-:S03]  /*3870*/  IADD3 R24, PT, PT, R24, R17, RZ ;  /* 0x0000001118187210 */ /* 0x000fc60007ffe0ff */
[C---:B------:R-:W-:Y:S02]  /*3880*/  IMAD R29, R21.reuse, R5, RZ ;  /* 0x00000005151d7224 */ /* 0x040fe400078e02ff */
[----:B------:R-:W-:Y:S02]  /*3890*/  IMAD R24, R21, R24, R4 ;  /* 0x0000001815187224 */ /* 0x000fe400078e0204 */
[----:B------:R-:W-:Y:S01]  /*38a0*/  IMAD.WIDE.U32 R20, R15, 0x4, R10 ;  /* 0x000000040f147825 */ /* 0x000fe200078e000a */
[----:B------:R-:W-:-:S03]  /*38b0*/  IADD3 R22, PT, PT, R22, R25, RZ ;  /* 0x0000001916167210 */ /* 0x000fc60007ffe0ff */
[C---:B------:R-:W-:Y:S02]  /*38c0*/  IMAD.WIDE.U32 R18, R7.reuse, 0x4, R10 ;  /* 0x0000000407127825 */ /* 0x040fe400078e000a */
[----:B------:R0:W2:Y:S02]  /*38d0*/  LDG.E R20, desc[UR8][R20.64] ;  /* 0x0000000814147981 */ /* 0x0000a4000c1e1900 */
[C-C-:B------:R-:W-:Y:S01]  /*38e0*/  IMAD.WIDE.U32 R8, R7.reuse, 0x4, R12.reuse ;  /* 0x0000000407087825 */ /* 0x140fe200078e000c */
[-C--:B------:R-:W-:Y:S01]  /*38f0*/  LEA R7, R7, R1.reuse, 0x2 ;  /* 0x0000000107077211 */ /* 0x080fe200078e10ff */
[----:B------:R1:W3:Y:S02]  /*3900*/  LDG.E R18, desc[UR8][R18.64] ;  /* 0x0000000812127981 */ /* 0x0002e4000c1e1900 */
[C---:B------:R-:W-:Y:S02]  /*3910*/  IMAD.WIDE.U32 R16, R27.reuse, 0x4, R12 ;  /* 0x000000041b107825 */ /* 0x040fe400078e000c */
[----:B------:R4:W5:Y:S02]  /*3920*/  LDG.E R6, desc[UR8][R8.64] ;  /* 0x0000000808067981 */ /* 0x000964000c1e1900 */
[C---:B------:R-:W-:Y:S01]  /*3930*/  IMAD.WIDE.U32 R4, R27.reuse, 0x4, R10 ;  /* 0x000000041b047825 */ /* 0x040fe200078e000a */
[----:B0-----:R-:W-:Y:S01]  /*3940*/  LEA R21, R27, R1, 0x2 ;  /* 0x000000011b157211 */ /* 0x001fe200078e10ff */
[----:B------:R-:W3:Y:S02]  /*3950*/  LDL R7, [R7] ;  /* 0x0000000007077983 */ /* 0x000ee40000100800 */
[----:B------:R-:W-:-:S02]  /*3960*/  IMAD R24, R29, R22, R24 ;  /* 0x000000161d187224 */ /* 0x000fc400078e0218 */
[----:B------:R-:W-:Y:S01]  /*3970*/  IMAD R29, R29, R26, RZ ;  /* 0x0000001a1d1d7224 */ /* 0x000fe200078e02ff */
[----:B------:R0:W2:Y:S01]  /*3980*/  LDG.E R16, desc[UR8][R16.64] ;  /* 0x0000000810107981 */ /* 0x0000a2000c1e1900 */
[----:B------:R-:W-:Y:S01]  /*3990*/  IMAD.IADD R28, R28, 0x1, R23 ;  /* 0x000000011c1c7824 */ /* 0x000fe200078e0217 */
[C---:B-1----:R-:W-:Y:S01]  /*39a0*/  IADD3 R19, PT, PT, R0.reuse, -0x7, RZ ;  /* 0xfffffff900137810 */ /* 0x042fe20007ffe0ff */
[----:B----4-:R-:W-:Y:S01]  /*39b0*/  IMAD.WIDE.U32 R8, R15, 0x4, R12 ;  /* 0x000000040f087825 */ /* 0x010fe200078e000c */
[----:B------:R-:W4:Y:S01]  /*39c0*/  LDG.E R4, desc[UR8][R4.64] ;  /* 0x0000000804047981 */ /* 0x000f22000c1e1900 */
[----:B------:R-:W-:-:S03]  /*39d0*/  IADD3 R27, PT, PT, R0, -0x8, RZ ;  /* 0xfffffff8001b7810 */ /* 0x000fc60007ffe0ff */
[----:B------:R-:W4:Y:S01]  /*39e0*/  LDL R21, [R21] ;  /* 0x0000000015157983 */ /* 0x000f220000100800 */
[----:B0-----:R-:W-:Y:S02]  /*39f0*/  IMAD R17, R29, R28, R24 ;  /* 0x0000001c1d117224 */ /* 0x001fe400078e0218 */
[----:B------:R-:W-:Y:S01]  /*3a00*/  IMAD R28, R15, 0x4, R1 ;  /* 0x000000040f1c7824 */ /* 0x000fe200078e0201 */
[C---:B------:R-:W-:Y:S01]  /*3a10*/  LEA R26, R19.reuse, R1, 0x2 ;  /* 0x00000001131a7211 */ /* 0x040fe200078e10ff */
[C---:B------:R-:W-:Y:S01]  /*3a20*/  IMAD.WIDE.U32 R22, R19.reuse, 0x4, R10 ;  /* 0x0000000413167825 */ /* 0x040fe200078e000a */
[----:B------:R-:W4:Y:S03]  /*3a30*/  LDG.E R8, desc[UR8][R8.64] ;  /* 0x0000000808087981 */ /* 0x000f26000c1e1900 */
[----:B------:R-:W-:Y:S01]  /*3a40*/  IMAD.WIDE.U32 R24, R19, 0x4, R12 ;  /* 0x0000000413187825 */ /* 0x000fe200078e000c */
[----:B------:R0:W4:Y:S03]  /*3a50*/  LDG.E R5, desc[UR8][R22.64] ;  /* 0x0000000816057981 */ /* 0x000126000c1e1900 */
[----:B------:R-:W-:Y:S01]  /*3a60*/  IMAD R29, R29, R14, RZ ;  /* 0x0000000e1d1d7224 */ /* 0x000fe200078e02ff */
[----:B------:R-:W4:Y:S01]  /*3a70*/  LDL R26, [R26] ;  /* 0x000000001a1a7983 */ /* 0x000f220000100800 */
[----:B------:R-:W-:-:S03]  /*3a80*/  IMAD.WIDE.U32 R14, R27, 0x4, R10 ;  /* 0x000000041b0e7825 */ /* 0x000fc600078e000a */
[----:B------:R-:W4:Y:S01]  /*3a90*/  LDL R9, [R28] ;  /* 0x000000001c097983 */ /* 0x000f220000100800 */
[C---:B------:R-:W-:Y:S02]  /*3aa0*/  IMAD R19, R27.reuse, 0x4, R1 ;  /* 0x000000041b137824 */ /* 0x040fe400078e0201 */
[----:B0-----:R-:W-:Y:S01]  /*3ab0*/  IMAD.WIDE.U32 R22, R27, 0x4, R12 ;  /* 0x000000041b167825 */ /* 0x001fe200078e000c */
[----:B------:R-:W4:Y:S04]  /*3ac0*/  LDG.E R14, desc[UR8][R14.64] ;  /* 0x000000080e0e7981 */ /* 0x000f28000c1e1900 */
[----:B------:R-:W4:Y:S04]  /*3ad0*/  LDL R19, [R19] ;  /* 0x0000000013137983 */ /* 0x000f280000100800 */
[----:B------:R-:W4:Y:S04]  /*3ae0*/  LDG.E R24, desc[UR8][R24.64] ;  /* 0x0000000818187981 */ /* 0x000f28000c1e1900 */
[----:B------:R-:W4:Y:S01]  /*3af0*/  LDG.E R22, desc[UR8][R22.64] ;  /* 0x0000000816167981 */ /* 0x000f22000c1e1900 */
[----:B------:R-:W-:-:S04]  /*3b00*/  UIADD3 UR4, UPT, UPT, UR4, 0x10, URZ ;  /* 0x0000001004047890 */ /* 0x000fc8000fffe0ff */
[----:B------:R-:W-:Y:S01]  /*3b10*/  UISETP.NE.AND UP0, UPT, UR4, URZ, UPT ;  /* 0x000000ff0400728c */ /* 0x000fe2000bf05270 */
[----:B------:R-:W-:Y:S01]  /*3b20*/  VIADD R0, R0, 0xfffffff0 ;  /* 0xfffffff000007836 */ /* 0x000fe20000000000 */
[----:B---3--:R-:W-:Y:S01]  /*3b30*/  IADD3 R18, PT, PT, R18, R7, RZ ;  /* 0x0000000712127210 */ /* 0x008fe20007ffe0ff */
[----:B-----5:R-:W-:-:S04]  /*3b40*/  IMAD R6, R29, R6, RZ ;  /* 0x000000061d067224 */ /* 0x020fc800078e02ff */
[----:B------:R-:W-:Y:S02]  /*3b50*/  IMAD R17, R29, R18, R17 ;  /* 0x000000121d117224 */ /* 0x000fe400078e0211 */
[----:B--2---:R-:W-:Y:S01]  /*3b60*/  IMAD R7, R6, R16, RZ ;  /* 0x0000001006077224 */ /* 0x004fe200078e02ff */
[----:B----4-:R-:W-:-:S05]  /*3b70*/  IADD3 R4, PT, PT, R4, R21, RZ ;  /* 0x0000001504047210 */ /* 0x010fca0007ffe0ff */
[----:B------:R-:W-:Y:S01]  /*3b80*/  IMAD R4, R6, R4, R17 ;  /* 0x0000000406047224 */ /* 0x000fe200078e0211 */
[----:B------:R-:W-:Y:S01]  /*3b90*/  IADD3 R26, PT, PT, R5, R26, RZ ;  /* 0x0000001a051a7210 */ /* 0x000fe20007ffe0ff */
[----:B------:R-:W-:Y:S02]  /*3ba0*/  IMAD.IADD R9, R20, 0x1, R9 ;  /* 0x0000000114097824 */ /* 0x000fe400078e0209 */
[C---:B------:R-:W-:Y:S02]  /*3bb0*/  IMAD R5, R7.reuse, R8, RZ ;  /* 0x0000000807057224 */ /* 0x040fe400078e02ff */
[----:B------:R-:W-:Y:S01]  /*3bc0*/  IMAD R4, R7, R9, R4 ;  /* 0x0000000907047224 */ /* 0x000fe200078e0204 */
[----:B------:R-:W-:-:S03]  /*3bd0*/  IADD3 R14, PT, PT, R14, R19, RZ ;  /* 0x000000130e0e7210 */ /* 0x000fc60007ffe0ff */
[C---:B------:R-:W-:Y:S02]  /*3be0*/  IMAD R4, R5.reuse, R26, R4 ;  /* 0x0000001a05047224 */ /* 0x040fe400078e0204 */
[----:B------:R-:W-:-:S04]  /*3bf0*/  IMAD R7, R5, R24, RZ ;  /* 0x0000001805077224 */ /* 0x000fc800078e02ff */
[C---:B------:R-:W-:Y:S02]  /*3c00*/  IMAD R8, R7.reuse, R22, RZ ;  /* 0x0000001607087224 */ /* 0x040fe400078e02ff */
[----:B------:R-:W-:Y:S01]  /*3c10*/  IMAD R5, R7, R14, R4 ;  /* 0x0000000e07057224 */ /* 0x000fe200078e0204 */
[----:B------:R-:W-:Y:S06]  /*3c20*/  BRA.U UP0, `(.L_x_8) ;  /* 0xfffffff500747547 */ /* 0x000fec000b83ffff */
[----:B------:R-:W-:-:S07]  /*3c30*/  IADD3 R0, PT, PT, R0, 0x8, RZ ;  /* 0x0000000800007810 */ /* 0x000fce0007ffe0ff */
.L_x_7:
[----:B------:R-:W-:-:S09]  /*3c40*/  UISETP.NE.AND UP0, UPT, UR6, URZ, UPT ;  /* 0x000000ff0600728c */ /* 0x000fd2000bf05270 */
[----:B------:R-:W-:Y:S05]  /*3c50*/  BRA.U !UP0, `(.L_x_9) ;  /* 0x0000000908507547 */ /* 0x000fea000b800000 */
[----:B------:R-:W-:-:S09]  /*3c60*/  UISETP.GE.U32.AND UP0, UPT, UR6, 0x8, UPT ;  /* 0x000000080600788c */ /* 0x000fd2000bf06070 */
[----:B------:R-:W-:Y:S05]  /*3c70*/  BRA.U !UP0, `(.L_x_10) ;  /* 0x0000000508487547 */ /* 0x000fea000b800000 */
[----:B------:R-:W0:Y:S01]  /*3c80*/  LDC.64 R16, c[0x0][0x3a0] ;  /* 0x0000e800ff107b82 */ /* 0x000e220000000a00 */
[----:B------:R-:W-:-:S07]  /*3c90*/  IADD3 R21, PT, PT, R0, -0x1, RZ ;  /* 0xffffffff00157810 */ /* 0x000fce0007ffe0ff */
[----:B------:R-:W1:Y:S01]  /*3ca0*/  LDC.64 R14, c[0x0][0x398] ;  /* 0x0000e600ff0e7b82 */ /* 0x000e620000000a00 */
[----:B------:R-:W-:Y:S01]  /*3cb0*/  IMAD R25, R21, 0x4, R1 ;  /* 0x0000000415197824 */ /* 0x000fe200078e0201 */
[----:B------:R-:W-:-:S04]  /*3cc0*/  IADD3 R9, PT, PT, R0, -0x2, RZ ;  /* 0xfffffffe00097810 */ /* 0x000fc80007ffe0ff */
[----:B------:R-:W-:Y:S01]  /*3cd0*/  LEA R28, R9, R1, 0x2 ;  /* 0x00000001091c7211 */ /* 0x000fe200078e10ff */
[----:B------:R-:W2:Y:S05]  /*3ce0*/  LDL R25, [R25] ;  /* 0x0000000019197983 */ /* 0x000eaa0000100800 */
[----:B------:R-:W3:Y:S01]  /*3cf0*/  LDL R28, [R28] ;  /* 0x000000001c1c7983 */ /* 0x000ee20000100800 */
[----:B0-----:R-:W-:-:S04]  /*3d00*/  IMAD.WIDE.U32 R6, R21, 0x4, R16 ;  /* 0x0000000415067825 */ /* 0x001fc800078e0010 */
[----:B------:R-:W-:Y:S01]  /*3d10*/  IMAD.WIDE.U32 R26, R9, 0x4, R16 ;  /* 0x00000004091a7825 */ /* 0x000fe200078e0010 */
[----:B------:R0:W2:Y:S03]  /*3d20*/  LDG.E R18, desc[UR8][R6.64] ;  /* 0x0000000806127981 */ /* 0x0000a6000c1e1900 */
[----:B-1----:R-:W-:Y:S01]  /*3d30*/  IMAD.WIDE.U32 R20, R21, 0x4, R14 ;  /* 0x0000000415147825 */ /* 0x002fe200078e000e */
[----:B------:R1:W3:Y:S04]  /*3d40*/  LDG.E R13, desc[UR8][R26.64] ;  /* 0x000000081a0d7981 */ /* 0x0002e8000c1e1900 */
[----:B------:R4:W5:Y:S01]  /*3d50*/  LDG.E R19, desc[UR8][R20.64] ;  /* 0x0000000814137981 */ /* 0x000962000c1e1900 */
[----:B0-----:R-:W-:-:S02]  /*3d60*/  IADD3 R6, PT, PT, R0, -0x5, RZ ;  /* 0xfffffffb00067810 */ /* 0x001fc40007ffe0ff */
[----:B------:R-:W-:-:S03]  /*3d70*/  IADD3 R10, PT, PT, R0, -0x4, RZ ;  /* 0xfffffffc000a7810 */ /* 0x000fc60007ffe0ff */
[----:B-1----:R-:W-:-:S04]  /*3d80*/  IMAD.WIDE.U32 R26, R6, 0x4, R16 ;  /* 0x00000004061a7825 */ /* 0x002fc800078e0010 */
[----:B------:R-:W-:Y:S02]  /*3d90*/  VIADD R12, R0, 0xfffffffd ;  /* 0xfffffffd000c7836 */ /* 0x000fe40000000000 */
[--C-:B----4-:R-:W-:Y:S01]  /*3da0*/  IMAD.WIDE.U32 R20, R10, 0x4, R16.reuse ;  /* 0x000000040a147825 */ /* 0x110fe200078e0010 */
[----:B------:R-:W4:Y:S03]  /*3db0*/  LDG.E R26, desc[UR8][R26.64] ;  /* 0x000000081a1a7981 */ /* 0x000f26000c1e1900 */
[----:B------:R-:W-:Y:S01]  /*3dc0*/  IMAD.WIDE.U32 R22, R12, 0x4, R16 ;  /* 0x000000040c167825 */ /* 0x000fe200078e0010 */
[----:B------:R0:W4:Y:S03]  /*3dd0*/  LDG.E R4, desc[UR8][R20.64] ;  /* 0x0000000814047981 */ /* 0x000126000c1e1900 */
[----:B------:R-:W-:Y:S01]  /*3de0*/  VIADD R11, R0, 0xfffffffa ;  /* 0xfffffffa000b7836 */ /* 0x000fe20000000000 */
[----:B------:R1:W4:Y:S01]  /*3df0*/  LDG.E R7, desc[UR8][R22.64] ;  /* 0x0000000816077981 */ /* 0x000322000c1e1900 */
[----:B0-----:R-:W-:-:S04]  /*3e00*/  IMAD.WIDE.U32 R20, R10, 0x4, R14 ;  /* 0x000000040a147825 */ /* 0x001fc800078e000e */
[----:B-1----:R-:W-:Y:S02]  /*3e10*/  IMAD.WIDE.U32 R22, R9, 0x4, R14 ;  /* 0x0000000409167825 */ /* 0x002fe400078e000e */
[----:B------:R0:W4:Y:S02]  /*3e20*/  LDG.E R20, desc[UR8][R20.64] ;  /* 0x0000000814147981 */ /* 0x000124000c1e1900 */
[C---:B------:R-:W-:Y:S01]  /*3e30*/  VIADD R29, R0.reuse, 0xfffffff9 ;  /* 0xfffffff9001d7836 */ /* 0x040fe20000000000 */
[----:B------:R-:W-:Y:S01]  /*3e40*/  IADD3 R0, PT, PT, R0, -0x8, RZ ;  /* 0xfffffff800007810 */ /* 0x000fe20007ffe0ff */
[----:B0-----:R-:W-:-:S06]  /*3e50*/  IMAD R21, R10, 0x4, R1 ;  /* 0x000000040a157824 */ /* 0x001fcc00078e0201 */
[----:B------:R-:W4:Y:S01]  /*3e60*/  LDL R21, [R21] ;  /* 0x0000000015157983 */ /* 0x000f220000100800 */
[----:B--2---:R-:W-:Y:S02]  /*3e70*/  IADD3 R18, PT, PT, R18, R25, RZ ;  /* 0x0000001912127210 */ /* 0x004fe40007ffe0ff */
[----:B---3--:R-:W-:-:S03]  /*3e80*/  IADD3 R28, PT, PT, R13, R28, RZ ;  /* 0x0000001c0d1c7210 */ /* 0x008fc60007ffe0ff */
[C---:B------:R-:W-:Y:S02]  /*3e90*/  IMAD R27, R8.reuse, R18, R5 ;  /* 0x00000012081b7224 */ /* 0x040fe400078e0205 */
[----:B------:R-:W-:Y:S01]  /*3ea0*/  IMAD.WIDE.U32 R24, R11, 0x4, R16 ;  /* 0x000000040b187825 */ /* 0x000fe200078e0010 */
[----:B------:R-:W2:Y:S03]  /*3eb0*/  LDG.E R5, desc[UR8][R22.64] ;  /* 0x0000000816057981 */ /* 0x000ea6000c1e1900 */
[----:B-----5:R-:W-:Y:S01]  /*3ec0*/  IMAD R8, R8, R19, RZ ;  /* 0x0000001308087224 */ /* 0x020fe200078e02ff */
[----:B------:R0:W3:Y:S01]  /*3ed0*/  LDG.E R9, desc[UR8][R24.64] ;  /* 0x0000000818097981 */ /* 0x0000e2000c1e1900 */
[----:B------:R-:W-:-:S04]  /*3ee0*/  IMAD.WIDE.U32 R18, R6, 0x4, R14 ;  /* 0x0000000406127825 */ /* 0x000fc800078e000e */
[----:B------:R-:W-:Y:S01]  /*3ef0*/  IMAD R27, R8, R28, R27 ;  /* 0x0000001c081b7224 */ /* 0x000fe200078e021b */
[CC--:B------:R-:W-:Y:S01]  /*3f00*/  LEA R28, R12.reuse, R1.reuse, 0x2 ;  /* 0x000000010c1c7211 */ /* 0x0c0fe200078e10ff */
[----:B------:R1:W5:Y:S01]  /*3f10*/  LDG.E R18, desc[UR8][R18.64] ;  /* 0x0000000812127981 */ /* 0x000362000c1e1900 */
[----:B0-----:R-:W-:Y:S01]  /*3f20*/  IMAD.WIDE.U32 R24, R12, 0x4, R14 ;  /* 0x000000040c187825 */ /* 0x001fe200078e000e */
[----:B-1----:R-:W-:-:S04]  /*3f30*/  LEA R19, R6, R1, 0x2 ;  /* 0x0000000106137211 */ /* 0x002fc800078e10ff */
[----:B------:R0:W3:Y:S04]  /*3f40*/  LDG.E R13, desc[UR8][R24.64] ;  /* 0x00000008180d7981 */ /* 0x0000e8000c1e1900 */
[----:B------:R-:W5:Y:S01]  /*3f50*/  LDL R6, [R28] ;  /* 0x000000001c067983 */ /* 0x000f620000100800 */
[C---:B------:R-:W-:Y:S01]  /*3f60*/  LEA R12, R11.reuse, R1, 0x2 ;  /* 0x000000010b0c7211 */ /* 0x040fe200078e10ff */
[----:B------:R-:W-:Y:S02]  /*3f70*/  IMAD.WIDE.U32 R22, R11, 0x4, R14 ;  /* 0x000000040b167825 */ /* 0x000fe400078e000e */
[----:B------:R-:W3:Y:S02]  /*3f80*/  LDL R19, [R19] ;  /* 0x0000000013137983 */ /* 0x000ee40000100800 */
[----:B0-----:R-:W-:-:S02]  /*3f90*/  IMAD.WIDE.U32 R24, R29, 0x4, R16 ;  /* 0x000000041d187825 */ /* 0x001fc400078e0010 */
[----:B------:R-:W3:Y:S02]  /*3fa0*/  LDL R12, [R12] ;  /* 0x000000000c0c7983 */ /* 0x000ee40000100800 */
[----:B------:R-:W-:Y:S02]  /*3fb0*/  IMAD.WIDE.U32 R16, R0, 0x4, R16 ;  /* 0x0000000400107825 */ /* 0x000fe400078e0010 */
[----:B------:R0:W3:Y:S02]  /*3fc0*/  LDG.E R22, desc[UR8][R22.64] ;  /* 0x0000000816167981 */ /* 0x0000e4000c1e1900 */
[C---:B------:R-:W-:Y:S02]  /*3fd0*/  IMAD.WIDE.U32 R10, R29.reuse, 0x4, R14 ;  /* 0x000000041d0a7825 */ /* 0x040fe400078e000e */
[----:B------:R1:W3:Y:S02]  /*3fe0*/  LDG.E R16, desc[UR8][R16.64] ;  /* 0x0000000810107981 */ /* 0x0002e4000c1e1900 */
[----:B------:R-:W-:-:S02]  /*3ff0*/  IMAD R29, R29, 0x4, R1 ;  /* 0x000000041d1d7824 */ /* 0x000fc400078e0201 */
[----:B------:R-:W1:Y:S01]  /*4000*/  LDG.E R24, desc[UR8][R24.64] ;  /* 0x0000000818187981 */ /* 0x000e62000c1e1900 */
[C---:B0-----:R-:W-:Y:S01]  /*4010*/  LEA R23, R0.reuse, R1, 0x2 ;  /* 0x0000000100177211 */ /* 0x041fe200078e10ff */
[----:B------:R-:W-:Y:S02]  /*4020*/  IMAD.WIDE.U32 R14, R0, 0x4, R14 ;  /* 0x00000004000e7825 */ /* 0x000fe400078e000e */
[----:B------:R-:W3:Y:S04]  /*4030*/  LDG.E R10, desc[UR8][R10.64] ;  /* 0x000000080a0a7981 */ /* 0x000ee8000c1e1900 */
[----:B------:R-:W1:Y:S04]  /*4040*/  LDL R17, [R29] ;  /* 0x000000001d117983 */ /* 0x000e680000100800 */
[----:B------:R-:W3:Y:S04]  /*4050*/  LDL R23, [R23] ;  /* 0x0000000017177983 */ /* 0x000ee80000100800 */
[----:B------:R-:W3:Y:S01]  /*4060*/  LDG.E R14, desc[UR8][R14.64] ;  /* 0x000000080e0e7981 */ /* 0x000ee2000c1e1900 */
[----:B----4-:R-:W-:-:S02]  /*4070*/  IMAD.IADD R4, R4, 0x1, R21 ;  /* 0x0000000104047824 */ /* 0x010fc400078e0215 */
[----:B--2---:R-:W-:Y:S01]  /*4080*/  IMAD R8, R8, R5, RZ ;  /* 0x0000000508087224 */ /* 0x004fe200078e02ff */
[----:B-----5:R-:W-:-:S03]  /*4090*/  IADD3 R6, PT, PT, R7, R6, RZ ;  /* 0x0000000607067210 */ /* 0x020fc60007ffe0ff */
[C---:B---3--:R-:W-:Y:S02]  /*40a0*/  IMAD R13, R8.reuse, R13, RZ ;  /* 0x0000000d080d7224 */ /* 0x048fe400078e02ff */
[----:B------:R-:W-:Y:S01]  /*40b0*/  IMAD R6, R8, R6, R27 ;  /* 0x0000000608067224 */ /* 0x000fe200078e021b */
[----:B------:R-:W-:Y:S01]  /*40c0*/  IADD3 R19, PT, PT, R26, R19, RZ ;  /* 0x000000131a137210 */ /* 0x000fe20007ffe0ff */
[C---:B------:R-:W-:Y:S02]  /*40d0*/  IMAD R5, R13.reuse, R20, RZ ;  /* 0x000000140d057224 */ /* 0x040fe400078e02ff */
[----:B------:R-:W-:Y:S01]  /*40e0*/  IMAD R4, R13, R4, R6 ;  /* 0x000000040d047224 */ /* 0x000fe200078e0206 */
[----:B------:R-:W-:Y:S01]  /*40f0*/  IADD3 R9, PT, PT, R9, R12, RZ ;  /* 0x0000000c09097210 */ /* 0x000fe20007ffe0ff */
[C---:B------:R-:W-:Y:S02]  /*4100*/  IMAD R7, R5.reuse, R18, RZ ;  /* 0x0000001205077224 */ /* 0x040fe400078e02ff */
[----:B------:R-:W-:-:S02]  /*4110*/  IMAD R4, R5, R19, R4 ;  /* 0x0000001305047224 */ /* 0x000fc400078e0204 */
[C---:B------:R-:W-:Y:S02]  /*4120*/  IMAD R5, R7.reuse, R22, RZ ;  /* 0x0000001607057224 */ /* 0x040fe400078e02ff */
[----:B------:R-:W-:Y:S02]  /*4130*/  IMAD R4, R7, R9, R4 ;  /* 0x0000000907047224 */ /* 0x000fe400078e0204 */
[----:B------:R-:W-:Y:S02]  /*4140*/  IMAD R7, R5, R10, RZ ;  /* 0x0000000a05077224 */ /* 0x000fe400078e02ff */
[----:B-1----:R-:W-:Y:S01]  /*4150*/  IMAD.IADD R17, R24, 0x1, R17 ;  /* 0x0000000118117824 */ /* 0x002fe200078e0211 */
[----:B------:R-:W-:-:S03]  /*4160*/  IADD3 R16, PT, PT, R16, R23, RZ ;  /* 0x0000001710107210 */ /* 0x000fc60007ffe0ff */
[----:B------:R-:W-:Y:S02]  /*4170*/  IMAD R4, R5, R17, R4 ;  /* 0x0000001105047224 */ /* 0x000fe400078e0204 */
[C---:B------:R-:W-:Y:S02]  /*4180*/  IMAD R8, R7.reuse, R14, RZ ;  /* 0x0000000e07087224 */ /* 0x040fe400078e02ff */
[----:B------:R-:W-:-:S07]  /*4190*/  IMAD R5, R7, R16, R4 ;  /* 0x0000001007057224 */ /* 0x000fce00078e0204 */
.L_x_10:
[----:B------:R-:W-:Y:S05]  /*41a0*/  @!P0 BRA `(.L_x_9) ;  /* 0x0000000000fc8947 */ /* 0x000fea0003800000 */
[----:B------:R-:W-:Y:S01]  /*41b0*/  ISETP.GE.U32.AND P0, PT, R3, 0x4, PT ;  /* 0x000000040300780c */ /* 0x000fe20003f06070 */
[----:B------:R-:W-:-:S04]  /*41c0*/  ULOP3.LUT UR4, UR5, 0x3, URZ, 0xc0, !UPT ;  /* 0x0000000305047892 */ /* 0x000fc8000f8ec0ff */
[----:B------:R-:W-:-:S08]  /*41d0*/  UISETP.NE.AND UP0, UPT, UR4, URZ, UPT ;  /* 0x000000ff0400728c */ /* 0x000fd0000bf05270 */
[----:B------:R-:W-:Y:S05]  /*41e0*/  @!P0 BRA `(.L_x_11) ;  /* 0x0000000000a88947 */ /* 0x000fea0003800000 */
[----:B------:R-:W0:Y:S01]  /*41f0*/  LDC.64 R10, c[0x0][0x3a0] ;  /* 0x0000e800ff0a7b82 */ /* 0x000e220000000a00 */
[C---:B------:R-:W-:Y:S01]  /*4200*/  IADD3 R9, PT, PT, R0.reuse, -0x1, RZ ;  /* 0xffffffff00097810 */ /* 0x040fe20007ffe0ff */
[C---:B------:R-:W-:Y:S01]  /*4210*/  VIADD R13, R0.reuse, 0xfffffffe ;  /* 0xfffffffe000d7836 */ /* 0x040fe20000000000 */
[----:B------:R-:W-:-:S05]  /*4220*/  IADD3 R15, PT, PT, R0, -0x3, RZ ;  /* 0xfffffffd000f7810 */ /* 0x000fca0007ffe0ff */
[----:B------:R-:W1:Y:S01]  /*4230*/  LDC.64 R6, c[0x0][0x398] ;  /* 0x0000e600ff067b82 */ /* 0x000e620000000a00 */
[----:B------:R-:W-:Y:S02]  /*4240*/  LEA R22, R9, R1, 0x2 ;  /* 0x0000000109167211 */ /* 0x000fe400078e10ff */
[----:B------:R-:W-:-:S04]  /*4250*/  IADD3 R0, PT, PT, R0, -0x4, RZ ;  /* 0xfffffffc00007810 */ /* 0x000fc80007ffe0ff */
[----:B------:R-:W2:Y:S01]  /*4260*/  LDL R22, [R22] ;  /* 0x0000000016167983 */ /* 0x000ea20000100800 */
[----:B0-----:R-:W-:-:S04]  /*4270*/  IMAD.WIDE.U32 R24, R9, 0x4, R10 ;  /* 0x0000000409187825 */ /* 0x001fc800078e000a */
[----:B------:R-:W-:Y:S01]  /*4280*/  IMAD.WIDE.U32 R20, R13, 0x4, R10 ;  /* 0x000000040d147825 */ /* 0x000fe200078e000a */
[----:B------:R-:W2:Y:S03]  /*4290*/  LDG.E R3, desc[UR8][R24.64] ;  /* 0x0000000818037981 */ /* 0x000ea6000c1e1900 */
[----:B-1----:R-:W-:Y:S01]  /*42a0*/  IMAD.WIDE.U32 R16, R9, 0x4, R6 ;  /* 0x0000000409107825 */ /* 0x002fe200078e0006 */
[----:B------:R0:W3:Y:S03]  /*42b0*/  LDG.E R4, desc[UR8][R20.64] ;  /* 0x0000000814047981 */ /* 0x0000e6000c1e1900 */
[----:B------:R-:W-:Y:S02]  /*42c0*/  IMAD R9, R13, 0x4, R1 ;  /* 0x000000040d097824 */ /* 0x000fe400078e0201 */
[C---:B------:R-:W-:Y:S01]  /*42d0*/  IMAD.WIDE.U32 R18, R15.reuse, 0x4, R10 ;  /* 0x000000040f127825 */ /* 0x040fe200078e000a */
[----:B------:R-:W-:Y:S01]  /*42e0*/  LEA R23, R15, R1, 0x2 ;  /* 0x000000010f177211 */ /* 0x000fe200078e10ff */
[----:B------:R-:W4:Y:S02]  /*42f0*/  LDG.E R17, desc[UR8][R16.64] ;  /* 0x0000000810117981 */ /* 0x000f24000c1e1900 */
[----:B------:R-:W-:-:S02]  /*4300*/  IMAD.WIDE.U32 R12, R13, 0x4, R6 ;  /* 0x000000040d0c7825 */ /* 0x000fc400078e0006 */
[----:B------:R-:W3:Y:S02]  /*4310*/  LDL R9, [R9] ;  /* 0x0000000009097983 */ /* 0x000ee40000100800 */
[C---:B------:R-:W-:Y:S02]  /*4320*/  IMAD.WIDE.U32 R10, R0.reuse, 0x4, R10 ;  /* 0x00000004000a7825 */ /* 0x040fe400078e000a */
[----:B------:R-:W5:Y:S02]  /*4330*/  LDG.E R18, desc[UR8][R18.64] ;  /* 0x0000000812127981 */ /* 0x000f64000c1e1900 */
[----:B------:R-:W-:Y:S02]  /*4340*/  IMAD.WIDE.U32 R14, R15, 0x4, R6 ;  /* 0x000000040f0e7825 */ /* 0x000fe400078e0006 */
[----:B------:R-:W5:Y:S02]  /*4350*/  LDG.E R12, desc[UR8][R12.64] ;  /* 0x000000080c0c7981 */ /* 0x000f64000c1e1900 */
[----:B0-----:R-:W-:-:S02]  /*4360*/  IMAD R20, R0, 0x4, R1 ;  /* 0x0000000400147824 */ /* 0x001fc400078e0201 */
[----:B------:R-:W-:Y:S01]  /*4370*/  IMAD.WIDE.U32 R6, R0, 0x4, R6 ;  /* 0x0000000400067825 */ /* 0x000fe200078e0006 */
[----:B------:R-:W5:Y:S04]  /*4380*/  LDG.E R10, desc[UR8][R10.64] ;  /* 0x000000080a0a7981 */ /* 0x000f68000c1e1900 */
[----:B------:R-:W5:Y:S04]  /*4390*/  LDL R19, [R23] ;  /* 0x0000000017137983 */ /* 0x000f680000100800 */
[----:B------:R-:W5:Y:S04]  /*43a0*/  LDL R21, [R20] ;  /* 0x0000000014157983 */ /* 0x000f680000100800 */
[----:B------:R-:W5:Y:S04]  /*43b0*/  LDG.E R15, desc[UR8][R14.64] ;  /* 0x000000080e0f7981 */ /* 0x000f68000c1e1900 */
[----:B------:R-:W5:Y:S01]  /*43c0*/  LDG.E R7, desc[UR8][R6.64] ;  /* 0x0000000806077981 */ /* 0x000f62000c1e1900 */
[----:B--2---:R-:W-:-:S05]  /*43d0*/  IADD3 R3, PT, PT, R3, R22, RZ ;  /* 0x0000001603037210 */ /* 0x004fca0007ffe0ff */
[C---:B------:R-:W-:Y:S02]  /*43e0*/  IMAD R3, R8.reuse, R3, R5 ;  /* 0x0000000308037224 */ /* 0x040fe400078e0205 */
[----:B----4-:R-:W-:Y:S01]  /*43f0*/  IMAD R17, R8, R17, RZ ;  /* 0x0000001108117224 */ /* 0x010fe200078e02ff */
[----:B---3--:R-:W-:-:S05]  /*4400*/  IADD3 R4, PT, PT, R4, R9, RZ ;  /* 0x0000000904047210 */ /* 0x008fca0007ffe0ff */
[C---:B------:R-:W-:Y:S02]  /*4410*/  IMAD R3, R17.reuse, R4, R3 ;  /* 0x0000000411037224 */ /* 0x040fe400078e0203 */
[----:B-----5:R-:W-:Y:S02]  /*4420*/  IMAD R12, R17, R12, RZ ;  /* 0x0000000c110c7224 */ /* 0x020fe400078e02ff */
[----:B------:R-:W-:Y:S01]  /*4430*/  IMAD.IADD R18, R18, 0x1, R19 ;  /* 0x0000000112127824 */ /* 0x000fe200078e0213 */
[----:B------:R-:W-:-:S03]  /*4440*/  IADD3 R10, PT, PT, R10, R21, RZ ;  /* 0x000000150a0a7210 */ /* 0x000fc60007ffe0ff */
[C---:B------:R-:W-:Y:S02]  /*4450*/  IMAD R3, R12.reuse, R18, R3 ;  /* 0x000000120c037224 */ /* 0x040fe400078e0203 */
[----:B------:R-:W-:-:S04]  /*4460*/  IMAD R4, R12, R15, RZ ;  /* 0x0000000f0c047224 */ /* 0x000fc800078e02ff */
[C---:B------:R-:W-:Y:S02]  /*4470*/  IMAD R8, R4.reuse, R7, RZ ;  /* 0x0000000704087224 */ /* 0x040fe400078e02ff */
[----:B------:R-:W-:-:S07]  /*4480*/  IMAD R5, R4, R10, R3 ;  /* 0x0000000a04057224 */ /* 0x000fce00078e0203 */
.L_x_11:
[----:B------:R-:W-:Y:S05]  /*4490*/  BRA.U !UP0, `(.L_x_9) ;  /* 0x0000000108407547 */ /* 0x000fea000b800000 */
[----:B------:R-:W0:Y:S01]  /*44a0*/  LDC.64 R12, c[0x0][0x3a0] ;  /* 0x0000e800ff0c7b82 */ /* 0x000e220000000a00 */
[----:B------:R-:W-:-:S07]  /*44b0*/  UIADD3 UR4, UPT, UPT, -UR4, URZ, URZ ;  /* 0x000000ff04047290 */ /* 0x000fce000fffe1ff */
[----:B------:R-:W1:Y:S05]  /*44c0*/  LDC.64 R14, c[0x0][0x398] ;  /* 0x0000e600ff0e7b82 */ /* 0x000e6a0000000a00 */
.L_x_12:
[----:B------:R-:W-:-:S05]  /*44d0*/  IADD3 R0, PT, PT, R0, -0x1, RZ ;  /* 0xffffffff00007810 */ /* 0x000fca0007ffe0ff */
[----:B0-----:R-:W-:-:S04]  /*44e0*/  IMAD.WIDE.U32 R6, R0, 0x4, R12 ;  /* 0x0000000400067825 */ /* 0x001fc800078e000c */
[C---:B------:R-:W-:Y:S02]  /*44f0*/  IMAD R3, R0.reuse, 0x4, R1 ;  /* 0x0000000400037824 */ /* 0x040fe400078e0201 */
[----:B------:R-:W2:Y:S01]  /*4500*/  LDG.E R6, desc[UR8][R6.64] ;  /* 0x0000000806067981 */ /* 0x000ea2000c1e1900 */
[----:B-1----:R-:W-:-:S03]  /*4510*/  IMAD.WIDE.U32 R10, R0, 0x4, R14 ;  /* 0x00000004000a7825 */ /* 0x002fc600078e000e */
[----:B------:R-:W2:Y:S04]  /*4520*/  LDL R3, [R3] ;  /* 0x0000000003037983 */ /* 0x000ea80000100800 */
[----:B------:R-:W3:Y:S01]  /*4530*/  LDG.E R11, desc[UR8][R10.64] ;  /* 0x000000080a0b7981 */ /* 0x000ee2000c1e1900 */
[----:B------:R-:W-:-:S04]  /*4540*/  UIADD3 UR4, UPT, UPT, UR4, 0x1, URZ ;  /* 0x0000000104047890 */ /* 0x000fc8000fffe0ff */
[----:B------:R-:W-:Y:S01]  /*4550*/  UISETP.NE.AND UP0, UPT, UR4, URZ, UPT ;  /* 0x000000ff0400728c */ /* 0x000fe2000bf05270 */
[----:B--2---:R-:W-:-:S05]  /*4560*/  IADD3 R4, PT, PT, R6, R3, RZ ;  /* 0x0000000306047210 */ /* 0x004fca0007ffe0ff */
[-C--:B------:R-:W-:Y:S02]  /*4570*/  IMAD R5, R4, R8.reuse, R5 ;  /* 0x0000000804057224 */ /* 0x080fe400078e0205 */
[----:B---3--:R-:W-:Y:S01]  /*4580*/  IMAD R8, R11, R8, RZ ;  /* 0x000000080b087224 */ /* 0x008fe200078e02ff */
[----:B------:R-:W-:Y:S06]  /*4590*/  BRA.U UP0, `(.L_x_12) ;  /* 0xfffffffd00cc7547 */ /* 0x000fec000b83ffff */
.L_x_9:
[----:B------:R-:W-:Y:S02]  /*45a0*/  SHF.R.S32.HI R7, RZ, 0x1f, R5 ;  /* 0x0000001fff077819 */ /* 0x000fe40000011405 */
[----:B------:R-:W-:-:S07]  /*45b0*/  MOV R6, R5 ;  /* 0x0000000500067202 */ /* 0x000fce0000000f00 */
.L_x_0:
[----:B------:R-:W0:Y:S02]  /*45c0*/  LDCU.64 UR4, c[0x0][0x380] ;  /* 0x00007000ff0477ac */ /* 0x000e240008000a00 */
[----:B0-----:R-:W-:-:S04]  /*45d0*/  LEA R4, P0, R6, UR4, 0x2 ;  /* 0x0000000406047c11 */ /* 0x001fc8000f8010ff */
[----:B------:R-:W-:Y:S02]  /*45e0*/  LEA.HI.X R5, R6, UR5, R7, 0x2, P0 ;  /* 0x0000000506057c11 */ /* 0x000fe400080f1407 */
[----:B------:R-:W0:Y:S04]  /*45f0*/  LDC.64 R6, c[0x0][0x388] ;  /* 0x0000e200ff067b82 */ /* 0x000e280000000a00 */
[----:B------:R-:W2:Y:S01]  /*4600*/  LDG.E R5, desc[UR8][R4.64] ;  /* 0x0000000804057981 */ /* 0x000ea2000c1e1900 */
[----:B0-----:R-:W-:-:S05]  /*4610*/  IMAD.WIDE R2, R2, 0x4, R6 ;  /* 0x0000000402027825 */ /* 0x001fca00078e0206 */
[----:B--2---:R-:W-:Y:S01]  /*4620*/  STG.E desc[UR8][R2.64], R5 ;  /* 0x0000000502007986 */ /* 0x004fe2000c101908 */
[----:B------:R-:W-:Y:S05]  /*4630*/  EXIT ;  /* 0x000000000000794d */ /* 0x000fea0003800000 */
.L_x_13:
[----:B------:R-:W-:-:S00]  /*4640*/  BRA `(.L_x_13) ;  /* 0xfffffffc00fc7947 */ /* 0x000fc0000383ffff */
[----:B------:R-:W-:-:S00]  /*4650*/  NOP ;  /* 0x0000000000007918 */ /* 0x000fc00000000000 */
        /* <DEDUP_REMOVED lines=10> */
.L_x_37:


//--------------------- .text.zeroPadKernel       --------------------------
	.section	.text.zeroPadKernel,"ax",@progbits
	.align	128
        .global         zeroPadKernel
        .type           zeroPadKernel,@function
        .size           zeroPadKernel,(.L_x_38 - zeroPadKernel)
        .other          zeroPadKernel,@"STO_CUDA_ENTRY STV_DEFAULT"
zeroPadKernel:
.text.zeroPadKernel:
[----:B------:R-:W-:Y:S08]  /*0000*/  LDC R1, c[0x0][0x37c] ;  /* 0x0000df00ff017b82 */ /* 0x000ff00000000800 */
[----:B------:R-:W0:Y:S01]  /*0010*/  LDC R10, c[0x0][0x3a0] ;  /* 0x0000e800ff0a7b82 */ /* 0x000e220000000800 */
[----:B------:R-:W1:Y:S07]  /*0020*/  S2R R8, SR_TID.Y ;  /* 0x0000000000087919 */ /* 0x000e6e0000002200 */
[----:B------:R-:W0:Y:S08]  /*0030*/  LDC.64 R2, c[0x0][0x398] ;  /* 0x0000e600ff027b82 */ /* 0x000e300000000a00 */
[----:B------:R-:W2:Y:S01]  /*0040*/  S2UR UR4, SR_CTAID.X ;  /* 0x00000000000479c3 */ /* 0x000ea20000002500 */
[----:B0-----:R-:W-:-:S05]  /*0050*/  IMAD R0, R10, 0x2, R3 ;  /* 0x000000020a007824 */ /* 0x001fca00078e0203 */
[----:B------:R-:W-:-:S04]  /*0060*/  IADD3 R4, PT, PT, R0, 0xf, RZ ;  /* 0x0000000f00047810 */ /* 0x000fc80007ffe0ff */
[----:B------:R-:W-:-:S04]  /*0070*/  SHF.R.S32.HI R5, RZ, 0x1f, R4 ;  /* 0x0000001fff057819 */ /* 0x000fc80000011404 */
[----:B------:R-:W-:-:S04]  /*0080*/  LEA.HI R5, R5, R4, RZ, 0x4 ;  /* 0x0000000405057211 */ /* 0x000fc800078f20ff */
[----:B------:R-:W-:-:S04]  /*0090*/  SHF.R.S32.HI R6, RZ, 0x4, R5 ;  /* 0x00000004ff067819 */ /* 0x000fc80000011405 */
[----:B------:R-:W0:Y:S01]  /*00a0*/  I2F.U32.RP R7, R6 ;  /* 0x0000000600077306 */ /* 0x000e220000209000 */
[----:B------:R-:W-:Y:S02]  /*00b0*/  IADD3 R9, PT, PT, RZ, -R6, RZ ;  /* 0x80000006ff097210 */ /* 0x000fe40007ffe0ff */
[----:B------:R-:W-:-:S05]  /*00c0*/  ISETP.NE.U32.AND P2, PT, R6, RZ, PT ;  /* 0x000000ff0600720c */ /* 0x000fca0003f45070 */
[----:B0-----:R-:W0:Y:S02]  /*00d0*/  MUFU.RCP R7, R7 ;  /* 0x0000000700077308 */ /* 0x001e240000001000 */
[----:B0-----:R-:W-:-:S06]  /*00e0*/  VIADD R4, R7, 0xffffffe ;  /* 0x0ffffffe07047836 */ /* 0x001fcc0000000000 */
[----:B------:R0:W3:Y:S02]  /*00f0*/  F2I.FTZ.U32.TRUNC.NTZ R5, R4 ;  /* 0x0000000400057305 */ /* 0x0000e4000021f000 */
[----:B0-----:R-:W-:Y:S02]  /*0100*/  IMAD.MOV.U32 R4, RZ, RZ, RZ ;  /* 0x000000ffff047224 */ /* 0x001fe400078e00ff */
[----:B---3--:R-:W-:-:S04]  /*0110*/  IMAD R9, R9, R5, RZ ;  /* 0x0000000509097224 */ /* 0x008fc800078e02ff */
[----:B------:R-:W-:Y:S01]  /*0120*/  IMAD.HI.U32 R5, R5, R9, R4 ;  /* 0x0000000905057227 */ /* 0x000fe200078e0004 */
[----:B------:R-:W-:-:S05]  /*0130*/  LEA R4, R10, R2, 0x1 ;  /* 0x000000020a047211 */ /* 0x000fca00078e08ff */
[----:B--2---:R-:W-:-:S05]  /*0140*/  IMAD.HI.U32 R5, R5, UR4, RZ ;  /* 0x0000000405057c27 */ /* 0x004fca000f8e00ff */
[----:B------:R-:W-:-:S05]  /*0150*/  IADD3 R9, PT, PT, -R5, RZ, RZ ;  /* 0x000000ff05097210 */ /* 0x000fca0007ffe1ff */
[----:B------:R-:W-:Y:S02]  /*0160*/  IMAD R7, R6, R9, UR4 ;  /* 0x0000000406077e24 */ /* 0x000fe4000f8e0209 */
[----:B------:R-:W0:Y:S03]  /*0170*/  S2R R9, SR_TID.X ;  /* 0x0000000000097919 */ /* 0x000e260000002100 */
[----:B------:R-:W-:-:S13]  /*0180*/  ISETP.GE.U32.AND P0, PT, R7, R6, PT ;  /* 0x000000060700720c */ /* 0x000fda0003f06070 */
[----:B------:R-:W-:Y:S01]  /*0190*/  @P0 IMAD.IADD R7, R7, 0x1, -R6 ;  /* 0x0000000107070824 */ /* 0x000fe200078e0a06 */
[----:B------:R-:W-:-:S04]  /*01a0*/  @P0 IADD3 R5, PT, PT, R5, 0x1, RZ ;  /* 0x0000000105050810 */ /* 0x000fc80007ffe0ff */
[----:B------:R-:W-:-:S13]  /*01b0*/  ISETP.GE.U32.AND P1, PT, R7, R6, PT ;  /* 0x000000060700720c */ /* 0x000fda0003f26070 */
[----:B------:R-:W-:Y:S01]  /*01c0*/  @P1 VIADD R5, R5, 0x1 ;  /* 0x0000000105051836 */ /* 0x000fe20000000000 */
[----:B------:R-:W-:-:S04]  /*01d0*/  @!P2 LOP3.LUT R5, RZ, R6, RZ, 0x33, !PT ;  /* 0x00000006ff05a212 */ /* 0x000fc800078e33ff */
[C---:B------:R-:W-:Y:S01]  /*01e0*/  IADD3 R7, PT, PT, -R5.reuse, RZ, RZ ;  /* 0x000000ff05077210 */ /* 0x040fe20007ffe1ff */
[----:B-1----:R-:W-:-:S04]  /*01f0*/  IMAD R5, R5, 0x10, R8 ;  /* 0x0000001005057824 */ /* 0x002fc800078e0208 */
[----:B------:R-:W-:-:S04]  /*0200*/  IMAD R6, R6, R7, UR4 ;  /* 0x0000000406067e24 */ /* 0x000fc8000f8e0207 */
[----:B0-----:R-:W-:-:S05]  /*0210*/  IMAD R7, R6, 0x10, R9 ;  /* 0x0000001006077824 */ /* 0x001fca00078e0209 */
[----:B------:R-:W-:-:S04]  /*0220*/  ISETP.GE.AND P0, PT, R7, R0, PT ;  /* 0x000000000700720c */ /* 0x000fc80003f06270 */
[----:B------:R-:W-:-:S13]  /*0230*/  ISETP.GE.OR P0, PT, R5, R4, P0 ;  /* 0x000000040500720c */ /* 0x000fda0000706670 */
[----:B------:R-:W-:Y:S05]  /*0240*/  @P0 EXIT ;  /* 0x000000000000094d */ /* 0x000fea0003800000 */
[----:B------:R-:W-:Y:S01]  /*0250*/  S2UR UR4, SR_CTAID.Y ;  /* 0x00000000000479c3 */ /* 0x000fe20000002600 */
[----:B------:R-:W0:Y:S01]  /*0260*/  LDCU UR6, c[0x0][0x394] ;  /* 0x00007280ff0677ac */ /* 0x000e220008000800 */
[----:B------:R-:W-:Y:S01]  /*0270*/  IMAD.IADD R6, R7, 0x1, -R10 ;  /* 0x0000000107067824 */ /* 0x000fe200078e0a0a */
[----:B------:R-:W-:-:S04]  /*0280*/  IADD3 R9, PT, PT, R5, -R10, RZ ;  /* 0x8000000a05097210 */ /* 0x000fc80007ffe0ff */
[C---:B------:R-:W-:Y:S01]  /*0290*/  ISETP.GE.AND P0, PT, R9.reuse, R2, PT ;  /* 0x000000020900720c */ /* 0x040fe20003f06270 */
[----:B------:R-:W0:Y:S01]  /*02a0*/  S2UR UR5, SR_CTAID.Z ;  /* 0x00000000000579c3 */ /* 0x000e220000002700 */
[C---:B------:R-:W-:Y:S02]  /*02b0*/  ISETP.GE.AND P1, PT, R6.reuse, R3, PT ;  /* 0x000000030600720c */ /* 0x040fe40003f26270 */
[----:B------:R-:W-:Y:S02]  /*02c0*/  ISETP.GT.AND P0, PT, R9, -0x1, !P0 ;  /* 0xffffffff0900780c */ /* 0x000fe40004704270 */
[----:B------:R-:W-:-:S04]  /*02d0*/  ISETP.GT.AND P1, PT, R6, -0x1, !P1 ;  /* 0xffffffff0600780c */ /* 0x000fc80004f24270 */
[----:B------:R-:W-:Y:S01]  /*02e0*/  PLOP3.LUT P0, PT, P0, P1, PT, 0x80, 0x8 ;  /* 0x000000000008781c */ /* 0x000fe20000703070 */
[----:B0-----:R-:W-:Y:S01]  /*02f0*/  UIMAD UR4, UR5, UR6, UR4 ;  /* 0x00000006050472a4 */ /* 0x001fe2000f8e0204 */
[----:B------:R-:W0:Y:S05]  /*0300*/  LDCU.64 UR6, c[0x0][0x358] ;  /* 0x00006b00ff0677ac */ /* 0x000e2a0008000a00 */
[----:B------:R-:W-:-:S04]  /*0310*/  IMAD R4, R4, UR4, R5 ;  /* 0x0000000404047c24 */ /* 0x000fc8000f8e0205 */
[----:B------:R-:W-:Y:S02]  /*0320*/  IMAD R7, R0, R4, R7 ;  /* 0x0000000400077224 */ /* 0x000fe400078e0207 */
[----:B------:R-:W-:Y:S05]  /*0330*/  @!P0 BRA `(.L_x_14) ;  /* 0x0000000000248947 */ /* 0x000fea0003800000 */
[----:B------:R-:W1:Y:S01]  /*0340*/  LDC.64 R4, c[0x0][0x380] ;  /* 0x0000e000ff047b82 */ /* 0x000e620000000a00 */
[----:B------:R-:W-:-:S04]  /*0350*/  IMAD R2, R2, UR4, R9 ;  /* 0x0000000402027c24 */ /* 0x000fc8000f8e0209 */
[----:B------:R-:W-:-:S04]  /*0360*/  IMAD R3, R2, R3, R6 ;  /* 0x0000000302037224 */ /* 0x000fc800078e0206 */
[----:B-1----:R-:W-:Y:S02]  /*0370*/  IMAD.WIDE R2, R3, 0x4, R4 ;  /* 0x0000000403027825 */ /* 0x002fe400078e0204 */
[----:B------:R-:W1:Y:S04]  /*0380*/  LDC.64 R4, c[0x0][0x388] ;  /* 0x0000e200ff047b82 */ /* 0x000e680000000a00 */
[----:B0-----:R-:W2:Y:S01]  /*0390*/  LDG.E R3, desc[UR6][R2.64] ;  /* 0x0000000602037981 */ /* 0x001ea2000c1e1900 */
[----:B-1----:R-:W-:-:S05]  /*03a0*/  IMAD.WIDE R4, R7, 0x4, R4 ;  /* 0x0000000407047825 */ /* 0x002fca00078e0204 */
[----:B--2---:R-:W-:Y:S01]  /*03b0*/  STG.E desc[UR6][R4.64], R3 ;  /* 0x0000000304007986 */ /* 0x004fe2000c101906 */
[----:B------:R-:W-:Y:S05]  /*03c0*/  EXIT ;  /* 0x000000000000794d */ /* 0x000fea0003800000 */
.L_x_14:
[----:B------:R-:W1:Y:S02]  /*03d0*/  LDC.64 R2, c[0x0][0x388] ;  /* 0x0000e200ff027b82 */ /* 0x000e640000000a00 */
[----:B-1----:R-:W-:-:S05]  /*03e0*/  IMAD.WIDE R2, R7, 0x4, R2 ;  /* 0x0000000407027825 */ /* 0x002fca00078e0202 */
[----:B0-----:R-:W-:Y:S01]  /*03f0*/  STG.E desc[UR6][R2.64], RZ ;  /* 0x000000ff02007986 */ /* 0x001fe2000c101906 */
[----:B------:R-:W-:Y:S05]  /*0400*/  EXIT ;  /* 0x000000000000794d */ /* 0x000fea0003800000 */
.L_x_15:
        /* <DEDUP_REMOVED lines=15> */
.L_x_38:


//--------------------- .text.addBias2D           --------------------------
	.section	.text.addBias2D,"ax",@progbits
	.align	128
        .global         addBias2D
        .type           addBias2D,@function
        .size           addBias2D,(.L_x_39 - addBias2D)
        .other          addBias2D,@"STO_CUDA_ENTRY STV_DEFAULT"
addBias2D:
.text.addBias2D:
[----:B------:R-:W-:Y:S01]  /*0000*/  LDC R1, c[0x0][0x37c] ;  /* 0x0000df00ff017b82 */ /* 0x000fe20000000800 */
[----:B------:R-:W0:Y:S07]  /*0010*/  S2R R2, SR_TID.X ;  /* 0x0000000000027919 */ /* 0x000e2e0000002100 */
[----:B------:R-:W1:Y:S01]  /*0020*/  LDC R0, c[0x0][0x364] ;  /* 0x0000d900ff007b82 */ /* 0x000e620000000800 */
[----:B------:R-:W2:Y:S01]  /*0030*/  LDCU.64 UR6, c[0x0][0x398] ;  /* 0x00007300ff0677ac */ /* 0x000ea20008000a00 */
[----:B------:R-:W1:Y:S06]  /*0040*/  S2R R3, SR_TID.Y ;  /* 0x0000000000037919 */ /* 0x000e6c0000002200 */
[----:B------:R-:W0:Y:S08]  /*0050*/  S2UR UR5, SR_CTAID.X ;  /* 0x00000000000579c3 */ /* 0x000e300000002500 */
[----:B------:R-:W0:Y:S08]  /*0060*/  LDC R7, c[0x0][0x360] ;  /* 0x0000d800ff077b82 */ /* 0x000e300000000800 */
[----:B------:R-:W1:Y:S01]  /*0070*/  S2UR UR4, SR_CTAID.Y ;  /* 0x00000000000479c3 */ /* 0x000e620000002600 */
[----:B0-----:R-:W-:-:S05]  /*0080*/  IMAD R7, R7, UR5, R2 ;  /* 0x0000000507077c24 */ /* 0x001fca000f8e0202 */
[----:B--2---:R-:W-:Y:S01]  /*0090*/  ISETP.GE.AND P0, PT, R7, UR7, PT ;  /* 0x0000000707007c0c */ /* 0x004fe2000bf06270 */
[----:B-1----:R-:W-:-:S05]  /*00a0*/  IMAD R0, R0, UR4, R3 ;  /* 0x0000000400007c24 */ /* 0x002fca000f8e0203 */
[----:B------:R-:W-:-:S13]  /*00b0*/  ISETP.GE.OR P0, PT, R0, UR6, P0 ;  /* 0x0000000600007c0c */ /* 0x000fda0008706670 */
[----:B------:R-:W-:Y:S05]  /*00c0*/  @P0 EXIT ;  /* 0x000000000000094d */ /* 0x000fea0003800000 */
[----:B------:R-:W0:Y:S01]  /*00d0*/  LDC.64 R4, c[0x0][0x388] ;  /* 0x0000e200ff047b82 */ /* 0x000e220000000a00 */
[----:B------:R-:W1:Y:S01]  /*00e0*/  LDCU.64 UR4, c[0x0][0x358] ;  /* 0x00006b00ff0477ac */ /* 0x000e620008000a00 */
[----:B------:R-:W-:-:S06]  /*00f0*/  IMAD R9, R0, UR7, R7 ;  /* 0x0000000700097c24 */ /* 0x000fcc000f8e0207 */
[----:B------:R-:W2:Y:S01]  /*0100*/  LDC.64 R2, c[0x0][0x380] ;  /* 0x0000e000ff027b82 */ /* 0x000ea20000000a00 */
[----:B0-----:R-:W-:-:S07]  /*0110*/  IMAD.WIDE R4, R7, 0x4, R4 ;  /* 0x0000000407047825 */ /* 0x001fce00078e0204 */
[----:B------:R-:W0:Y:S01]  /*0120*/  LDC.64 R6, c[0x0][0x390] ;  /* 0x0000e400ff067b82 */ /* 0x000e220000000a00 */
[----:B-1----:R-:W3:Y:S01]  /*0130*/  LDG.E R5, desc[UR4][R4.64] ;  /* 0x0000000404057981 */ /* 0x002ee2000c1e1900 */
[----:B--2---:R-:W-:-:S06]  /*0140*/  IMAD.WIDE R2, R9, 0x4, R2 ;  /* 0x0000000409027825 */ /* 0x004fcc00078e0202 */
[----:B------:R-:W3:Y:S01]  /*0150*/  LDG.E R2, desc[UR4][R2.64] ;  /* 0x0000000402027981 */ /* 0x000ee2000c1e1900 */
[----:B0-----:R-:W-:-:S04]  /*0160*/  IMAD.WIDE R6, R9, 0x4, R6 ;  /* 0x0000000409067825 */ /* 0x001fc800078e0206 */
[----:B---3--:R-:W-:-:S05]  /*0170*/  FADD R9, R2, R5 ;  /* 0x0000000502097221 */ /* 0x008fca0000000000 */
[----:B------:R-:W-:Y:S01]  /*0180*/  STG.E desc[UR4][R6.64], R9 ;  /* 0x0000000906007986 */ /* 0x000fe2000c101904 */
[----:B------:R-:W-:Y:S05]  /*0190*/  EXIT ;  /* 0x000000000000794d */ /* 0x000fea0003800000 */
.L_x_16:
        /* <DEDUP_REMOVED lines=14> */
.L_x_39:


//--------------------- .text.matmul2D            --------------------------
	.section	.text.matmul2D,"ax",@progbits
	.align	128
        .global         matmul2D
        .type           matmul2D,@function
        .size           matmul2D,(.L_x_40 - matmul2D)
        .other          matmul2D,@"STO_CUDA_ENTRY STV_DEFAULT"
matmul2D:
.text.matmul2D:
[----:B------:R-:W-:Y:S01]  /*0000*/  LDC R1, c[0x0][0x37c] ;  /* 0x0000df00ff017b82 */ /* 0x000fe20000000800 */
[----:B------:R-:W0:Y:S07]  /*0010*/  S2R R5, SR_TID.X ;  /* 0x0000000000057919 */ /* 0x000e2e0000002100 */
[----:B------:R-:W1:Y:S01]  /*0020*/  LDC R16, c[0x0][0x364] ;  /* 0x0000d900ff107b82 */ /* 0x000e620000000800 */
[----:B------:R-:W2:Y:S01]  /*0030*/  LDCU UR6, c[0x0][0x398] ;  /* 0x00007300ff0677ac */ /* 0x000ea20008000800 */
[----:B------:R-:W1:Y:S06]  /*0040*/  S2R R3, SR_TID.Y ;  /* 0x0000000000037919 */ /* 0x000e6c0000002200 */
[----:B------:R-:W0:Y:S08]  /*0050*/  S2UR UR5, SR_CTAID.X ;  /* 0x00000000000579c3 */ /* 0x000e300000002500 */
[----:B------:R-:W0:Y:S08]  /*0060*/  LDC R0, c[0x0][0x360] ;  /* 0x0000d800ff007b82 */ /* 0x000e300000000800 */
[----:B------:R-:W1:Y:S08]  /*0070*/  S2UR UR4, SR_CTAID.Y ;  /* 0x00000000000479c3 */ /* 0x000e700000002600 */
[----:B------:R-:W3:Y:S01]  /*0080*/  LDC R17, c[0x0][0x3a0] ;  /* 0x0000e800ff117b82 */ /* 0x000ee20000000800 */
[----:B0-----:R-:W-:-:S02]  /*0090*/  IMAD R0, R0, UR5, R5 ;  /* 0x0000000500007c24 */ /* 0x001fc4000f8e0205 */
[----:B-1----:R-:W-:-:S03]  /*00a0*/  IMAD R16, R16, UR4, R3 ;  /* 0x0000000410107c24 */ /* 0x002fc6000f8e0203 */
[----:B---3--:R-:W-:-:S04]  /*00b0*/  ISETP.GE.AND P0, PT, R0, R17, PT ;  /* 0x000000110000720c */ /* 0x008fc80003f06270 */
[----:B--2---:R-:W-:-:S13]  /*00c0*/  ISETP.GE.OR P0, PT, R16, UR6, P0 ;  /* 0x0000000610007c0c */ /* 0x004fda0008706670 */
[----:B------:R-:W-:Y:S05]  /*00d0*/  @P0 EXIT ;  /* 0x000000000000094d */ /* 0x000fea0003800000 */
[----:B------:R-:W0:Y:S01]  /*00e0*/  LDC R19, c[0x0][0x39c] ;  /* 0x0000e700ff137b82 */ /* 0x000e220000000800 */
[----:B------:R-:W1:Y:S01]  /*00f0*/  LDCU.64 UR4, c[0x0][0x358] ;  /* 0x00006b00ff0477ac */ /* 0x000e620008000a00 */
[----:B------:R-:W-:Y:S01]  /*0100*/  HFMA2 R24, -RZ, RZ, 0, 0 ;  /* 0x00000000ff187431 */ /* 0x000fe200000001ff */
[----:B0-----:R-:W-:-:S13]  /*0110*/  ISETP.GE.AND P0, PT, R19, 0x1, PT ;  /* 0x000000011300780c */ /* 0x001fda0003f06270 */
[----:B-1----:R-:W-:Y:S05]  /*0120*/  @!P0 BRA `(.L_x_17) ;  /* 0x0000000400e08947 */ /* 0x002fea0003800000 */
[C---:B------:R-:W-:Y:S01]  /*0130*/  ISETP.GE.U32.AND P1, PT, R19.reuse, 0x8, PT ;  /* 0x000000081300780c */ /* 0x040fe20003f26070 */
[----:B------:R-:W-:Y:S01]  /*0140*/  IMAD R20, R16, R19, RZ ;  /* 0x0000001310147224 */ /* 0x000fe200078e02ff */
[----:B------:R-:W-:Y:S02]  /*0150*/  LOP3.LUT R27, R19, 0x7, RZ, 0xc0, !PT ;  /* 0x00000007131b7812 */ /* 0x000fe400078ec0ff */
[----:B------:R-:W-:Y:S02]  /*0160*/  MOV R24, RZ ;  /* 0x000000ff00187202 */ /* 0x000fe40000000f00 */
[----:B------:R-:W-:Y:S02]  /*0170*/  ISETP.NE.AND P0, PT, R27, RZ, PT ;  /* 0x000000ff1b00720c */ /* 0x000fe40003f05270 */
[----:B------:R-:W-:-:S05]  /*0180*/  MOV R21, RZ ;  /* 0x000000ff00157202 */ /* 0x000fca0000000f00 */
[----:B------:R-:W-:Y:S06]  /*0190*/  @!P1 BRA `(.L_x_18) ;  /* 0x0000000000c49947 */ /* 0x000fec0003800000 */
[----:B------:R-:W0:Y:S01]  /*01a0*/  LDC.64 R2, c[0x0][0x380] ;  /* 0x0000e000ff027b82 */ /* 0x000e220000000a00 */
[----:B------:R-:W-:Y:S02]  /*01b0*/  LOP3.LUT R21, R19, 0x7ffffff8, RZ, 0xc0, !PT ;  /* 0x7ffffff813157812 */ /* 0x000fe400078ec0ff */
[----:B------:R-:W-:Y:S02]  /*01c0*/  MOV R24, RZ ;  /* 0x000000ff00187202 */ /* 0x000fe40000000f00 */
[----:B------:R-:W-:Y:S02]  /*01d0*/  MOV R18, R0 ;  /* 0x0000000000127202 */ /* 0x000fe40000000f00 */
[----:B------:R-:W-:Y:S01]  /*01e0*/  IADD3 R22, PT, PT, -R21, RZ, RZ ;  /* 0x000000ff15167210 */ /* 0x000fe20007ffe1ff */
[----:B0-----:R-:W-:-:S03]  /*01f0*/  IMAD.WIDE.U32 R2, R20, 0x4, R2 ;  /* 0x0000000414027825 */ /* 0x001fc600078e0002 */
[----:B------:R-:W-:-:S04]  /*0200*/  IADD3 R4, P1, PT, R2, 0x10, RZ ;  /* 0x0000001002047810 */ /* 0x000fc80007f3e0ff */
[----:B------:R-:W-:-:S09]  /*0210*/  IADD3.X R5, PT, PT, RZ, R3, RZ, P1, !PT ;  /* 0x00000003ff057210 */ /* 0x000fd20000ffe4ff */
.L_x_19:
[----:B------:R-:W0:Y:S01]  /*0220*/  LDC.64 R14, c[0x0][0x388] ;  /* 0x0000e200ff0e7b82 */ /* 0x000e220000000a00 */
[----:B------:R-:W-:Y:S02]  /*0230*/  MOV R2, R4 ;  /* 0x0000000400027202 */ /* 0x000fe40000000f00 */
[----:B------:R-:W-:-:S05]  /*0240*/  MOV R3, R5 ;  /* 0x0000000500037202 */ /* 0x000fca0000000f00 */
[----:B------:R-:W2:Y:S04]  /*0250*/  LDG.E R25, desc[UR4][R2.64+-0x10] ;  /* 0xfffff00402197981 */ /* 0x000ea8000c1e1900 */
[----:B------:R-:W3:Y:S04]  /*0260*/  LDG.E R23, desc[UR4][R2.64+-0xc] ;  /* 0xfffff40402177981 */ /* 0x000ee8000c1e1900 */
[----:B------:R-:W4:Y:S04]  /*0270*/  LDG.E R29, desc[UR4][R2.64+-0x8] ;  /* 0xfffff804021d7981 */ /* 0x000f28000c1e1900 */
[----:B------:R-:W5:Y:S01]  /*0280*/  LDG.E R28, desc[UR4][R2.64+-0x4] ;  /* 0xfffffc04021c7981 */ /* 0x000f62000c1e1900 */
[----:B0-----:R-:W-:-:S05]  /*0290*/  IMAD.WIDE R14, R18, 0x4, R14 ;  /* 0x00000004120e7825 */ /* 0x001fca00078e020e */
[----:B------:R0:W2:Y:S01]  /*02a0*/  LDG.E R26, desc[UR4][R14.64] ;  /* 0x000000040e1a7981 */ /* 0x0000a2000c1e1900 */
[----:B------:R-:W-:-:S04]  /*02b0*/  IMAD.WIDE R12, R17, 0x4, R14 ;  /* 0x00000004110c7825 */ /* 0x000fc800078e020e */
[C---:B------:R-:W-:Y:S02]  /*02c0*/  IMAD.WIDE R4, R17.reuse, 0x4, R12 ;  /* 0x0000000411047825 */ /* 0x040fe400078e020c */
[----:B------:R-:W3:Y:S02]  /*02d0*/  LDG.E R12, desc[UR4][R12.64] ;  /* 0x000000040c0c7981 */ /* 0x000ee4000c1e1900 */
[C---:B------:R-:W-:Y:S02]  /*02e0*/  IMAD.WIDE R8, R17.reuse, 0x4, R4 ;  /* 0x0000000411087825 */ /* 0x040fe400078e0204 */
[----:B------:R-:W4:Y:S02]  /*02f0*/  LDG.E R4, desc[UR4][R4.64] ;  /* 0x0000000404047981 */ /* 0x000f24000c1e1900 */
[C---:B------:R-:W-:Y:S02]  /*0300*/  IMAD.WIDE R6, R17.reuse, 0x4, R8 ;  /* 0x0000000411067825 */ /* 0x040fe400078e0208 */
[----:B------:R-:W5:Y:S02]  /*0310*/  LDG.E R8, desc[UR4][R8.64] ;  /* 0x0000000408087981 */ /* 0x000f64000c1e1900 */
[----:B------:R-:W-:-:S02]  /*0320*/  IMAD.WIDE R10, R17, 0x4, R6 ;  /* 0x00000004110a7825 */ /* 0x000fc400078e0206 */
[----:B------:R-:W5:Y:S04]  /*0330*/  LDG.E R5, desc[UR4][R2.64] ;  /* 0x0000000402057981 */ /* 0x000f68000c1e1900 */
[----:B------:R-:W5:Y:S01]  /*0340*/  LDG.E R6, desc[UR4][R6.64] ;  /* 0x0000000406067981 */ /* 0x000f62000c1e1900 */
[----:B0-----:R-:W-:-:S03]  /*0350*/  IMAD.WIDE R14, R17, 0x4, R10 ;  /* 0x00000004110e7825 */ /* 0x001fc600078e020a */
[----:B------:R-:W5:Y:S04]  /*0360*/  LDG.E R10, desc[UR4][R10.64] ;  /* 0x000000040a0a7981 */ /* 0x000f68000c1e1900 */
[----:B------:R-:W5:Y:S04]  /*0370*/  LDG.E R13, desc[UR4][R14.64] ;  /* 0x000000040e0d7981 */ /* 0x000f68000c1e1900 */
[----:B------:R-:W5:Y:S04]  /*0380*/  LDG.E R7, desc[UR4][R2.64+0x4] ;  /* 0x0000040402077981 */ /* 0x000f68000c1e1900 */
[----:B------:R-:W5:Y:S01]  /*0390*/  LDG.E R9, desc[UR4][R2.64+0xc] ;  /* 0x00000c0402097981 */ /* 0x000f62000c1e1900 */
[----:B--2---:R-:W-:Y:S01]  /*03a0*/  FFMA R26, R25, R26, R24 ;  /* 0x0000001a191a7223 */ /* 0x004fe20000000018 */
[----:B------:R-:W-:-:S02]  /*03b0*/  IMAD.WIDE R24, R17, 0x4, R14 ;  /* 0x0000000411187825 */ /* 0x000fc400078e020e */
[----:B------:R-:W2:Y:S04]  /*03c0*/  LDG.E R14, desc[UR4][R2.64+0x8] ;  /* 0x00000804020e7981 */ /* 0x000ea8000c1e1900 */
[----:B------:R-:W2:Y:S01]  /*03d0*/  LDG.E R24, desc[UR4][R24.64] ;  /* 0x0000000418187981 */ /* 0x000ea2000c1e1900 */
[----:B---3--:R-:W-:Y:S01]  /*03e0*/  FFMA R12, R23, R12, R26 ;  /* 0x0000000c170c7223 */ /* 0x008fe2000000001a */
[----:B------:R-:W-:-:S03]  /*03f0*/  IADD3 R22, PT, PT, R22, 0x8, RZ ;  /* 0x0000000816167810 */ /* 0x000fc60007ffe0ff */
[----:B----4-:R-:W-:Y:S01]  /*0400*/  FFMA R29, R29, R4, R12 ;  /* 0x000000041d1d7223 */ /* 0x010fe2000000000c */
[----:B------:R-:W-:-:S03]  /*0410*/  ISETP.NE.AND P1, PT, R22, RZ, PT ;  /* 0x000000ff1600720c */ /* 0x000fc60003f25270 */
[----:B-----5:R-:W-:Y:S01]  /*0420*/  FFMA R8, R28, R8, R29 ;  /* 0x000000081c087223 */ /* 0x020fe2000000001d */
[----:B------:R-:W-:-:S03]  /*0430*/  IADD3 R4, P2, PT, R2, 0x20, RZ ;  /* 0x0000002002047810 */ /* 0x000fc60007f5e0ff */
[----:B------:R-:W-:Y:S01]  /*0440*/  FFMA R6, R5, R6, R8 ;  /* 0x0000000605067223 */ /* 0x000fe20000000008 */
[----:B------:R-:W-:Y:S02]  /*0450*/  IADD3.X R5, PT, PT, RZ, R3, RZ, P2, !PT ;  /* 0x00000003ff057210 */ /* 0x000fe400017fe4ff */
[----:B------:R-:W-:Y:S01]  /*0460*/  LEA R18, R17, R18, 0x3 ;  /* 0x0000001211127211 */ /* 0x000fe200078e18ff */
[----:B------:R-:W-:-:S04]  /*0470*/  FFMA R7, R7, R10, R6 ;  /* 0x0000000a07077223 */ /* 0x000fc80000000006 */
[----:B--2---:R-:W-:-:S04]  /*0480*/  FFMA R14, R14, R13, R7 ;  /* 0x0000000d0e0e7223 */ /* 0x004fc80000000007 */
[----:B------:R-:W-:Y:S01]  /*0490*/  FFMA R24, R9, R24, R14 ;  /* 0x0000001809187223 */ /* 0x000fe2000000000e */
[----:B------:R-:W-:Y:S06]  /*04a0*/  @P1 BRA `(.L_x_19) ;  /* 0xfffffffc005c1947 */ /* 0x000fec000383ffff */
.L_x_18:
[----:B------:R-:W-:Y:S05]  /*04b0*/  @!P0 BRA `(.L_x_17) ;  /* 0x0000000000fc8947 */ /* 0x000fea0003800000 */
[----:B------:R-:W-:Y:S02]  /*04c0*/  ISETP.GE.U32.AND P1, PT, R27, 0x4, PT ;  /* 0x000000041b00780c */ /* 0x000fe40003f26070 */
[----:B------:R-:W-:-:S04]  /*04d0*/  LOP3.LUT R14, R19, 0x3, RZ, 0xc0, !PT ;  /* 0x00000003130e7812 */ /* 0x000fc800078ec0ff */
[----:B------:R-:W-:-:S07]  /*04e0*/  ISETP.NE.AND P0, PT, R14, RZ, PT ;  /* 0x000000ff0e00720c */ /* 0x000fce0003f05270 */
[----:B------:R-:W-:Y:S06]  /*04f0*/  @!P1 BRA `(.L_x_20) ;  /* 0x00000000006c9947 */ /* 0x000fec0003800000 */
[----:B------:R-:W0:Y:S01]  /*0500*/  LDC.64 R4, c[0x0][0x388] ;  /* 0x0000e200ff047b82 */ /* 0x000e220000000a00 */
[----:B------:R-:W1:Y:S01]  /*0510*/  LDCU.64 UR6, c[0x0][0x380] ;  /* 0x00007000ff0677ac */ /* 0x000e620008000a00 */
[----:B------:R-:W-:Y:S01]  /*0520*/  IMAD R7, R21, R17, R0 ;  /* 0x0000001115077224 */ /* 0x000fe200078e0200 */
[CC--:B------:R-:W-:Y:S02]  /*0530*/  IADD3 R3, PT, PT, R20.reuse, R21.reuse, RZ ;  /* 0x0000001514037210 */ /* 0x0c0fe40007ffe0ff */
[----:B------:R-:W-:-:S03]  /*0540*/  IADD3 R8, P1, PT, R20, R21, RZ ;  /* 0x0000001514087210 */ /* 0x000fc60007f3e0ff */
[----:B------:R-:W2:Y:S01]  /*0550*/  LDC.64 R12, c[0x0][0x380] ;  /* 0x0000e000ff0c7b82 */ /* 0x000ea20000000a00 */
[----:B0-----:R-:W-:-:S04]  /*0560*/  IMAD.WIDE R4, R7, 0x4, R4 ;  /* 0x0000000407047825 */ /* 0x001fc800078e0204 */
[----:B------:R-:W-:Y:S02]  /*0570*/  IMAD.WIDE R6, R17, 0x4, R4 ;  /* 0x0000000411067825 */ /* 0x000fe400078e0204 */
[----:B------:R-:W3:Y:S02]  /*0580*/  LDG.E R4, desc[UR4][R4.64] ;  /* 0x0000000404047981 */ /* 0x000ee4000c1e1900 */
[----:B--2---:R-:W-:Y:S01]  /*0590*/  IMAD.WIDE.U32 R12, R3, 0x4, R12 ;  /* 0x00000004030c7825 */ /* 0x004fe200078e000c */
[----:B------:R-:W-:Y:S02]  /*05a0*/  IADD3.X R3, PT, PT, RZ, RZ, RZ, P1, !PT ;  /* 0x000000ffff037210 */ /* 0x000fe40000ffe4ff */
[----:B-1----:R-:W-:-:S03]  /*05b0*/  LEA R2, P1, R8, UR6, 0x2 ;  /* 0x0000000608027c11 */ /* 0x002fc6000f8210ff */
[----:B------:R-:W3:Y:S01]  /*05c0*/  LDG.E R13, desc[UR4][R12.64] ;  /* 0x000000040c0d7981 */ /* 0x000ee2000c1e1900 */
[----:B------:R-:W-:Y:S01]  /*05d0*/  LEA.HI.X R3, R8, UR7, R3, 0x2, P1 ;  /* 0x0000000708037c11 */ /* 0x000fe200088f1403 */
[C---:B------:R-:W-:Y:S02]  /*05e0*/  IMAD.WIDE R8, R17.reuse, 0x4, R6 ;  /* 0x0000000411087825 */ /* 0x040fe400078e0206 */
[----:B------:R-:W2:Y:S04]  /*05f0*/  LDG.E R6, desc[UR4][R6.64] ;  /* 0x0000000406067981 */ /* 0x000ea8000c1e1900 */
[----:B------:R-:W2:Y:S01]  /*0600*/  LDG.E R15, desc[UR4][R2.64+0x4] ;  /* 0x00000404020f7981 */ /* 0x000ea2000c1e1900 */
[----:B------:R-:W-:-:S03]  /*0610*/  IMAD.WIDE R10, R17, 0x4, R8 ;  /* 0x00000004110a7825 */ /* 0x000fc600078e0208 */
[----:B------:R-:W4:Y:S04]  /*0620*/  LDG.E R22, desc[UR4][R8.64] ;  /* 0x0000000408167981 */ /* 0x000f28000c1e1900 */
[----:B------:R-:W4:Y:S04]  /*0630*/  LDG.E R18, desc[UR4][R2.64+0x8] ;  /* 0x0000080402127981 */ /* 0x000f28000c1e1900 */
[----:B------:R-:W5:Y:S04]  /*0640*/  LDG.E R26, desc[UR4][R2.64+0xc] ;  /* 0x00000c04021a7981 */ /* 0x000f68000c1e1900 */
[----:B------:R-:W5:Y:S01]  /*0650*/  LDG.E R10, desc[UR4][R10.64] ;  /* 0x000000040a0a7981 */ /* 0x000f62000c1e1900 */
[----:B------:R-:W-:Y:S01]  /*0660*/  IADD3 R21, PT, PT, R21, 0x4, RZ ;  /* 0x0000000415157810 */ /* 0x000fe20007ffe0ff */
[----:B---3--:R-:W-:-:S04]  /*0670*/  FFMA R24, R13, R4, R24 ;  /* 0x000000040d187223 */ /* 0x008fc80000000018 */
[----:B--2---:R-:W-:-:S04]  /*0680*/  FFMA R15, R15, R6, R24 ;  /* 0x000000060f0f7223 */ /* 0x004fc80000000018 */
[----:B----4-:R-:W-:-:S04]  /*0690*/  FFMA R15, R18, R22, R15 ;  /* 0x00000016120f7223 */ /* 0x010fc8000000000f */
[----:B-----5:R-:W-:-:S07]  /*06a0*/  FFMA R24, R26, R10, R15 ;  /* 0x0000000a1a187223 */ /* 0x020fce000000000f */
.L_x_20:
[----:B------:R-:W-:Y:S05]  /*06b0*/  @!P0 BRA `(.L_x_17) ;  /* 0x00000000007c8947 */ /* 0x000fea0003800000 */
[----:B------:R-:W-:Y:S01]  /*06c0*/  ISETP.NE.AND P1, PT, R14, 0x1, PT ;  /* 0x000000010e00780c */ /* 0x000fe20003f25270 */
[----:B------:R-:W0:Y:S01]  /*06d0*/  LDC.64 R10, c[0x0][0x380] ;  /* 0x0000e000ff0a7b82 */ /* 0x000e220000000a00 */
[----:B------:R-:W-:-:S04]  /*06e0*/  LOP3.LUT R19, R19, 0x1, RZ, 0xc0, !PT ;  /* 0x0000000113137812 */ /* 0x000fc800078ec0ff */
[----:B------:R-:W-:-:S03]  /*06f0*/  ISETP.NE.U32.AND P0, PT, R19, 0x1, PT ;  /* 0x000000011300780c */ /* 0x000fc60003f05070 */
[----:B------:R-:W1:Y:S04]  /*0700*/  LDC.64 R8, c[0x0][0x388] ;  /* 0x0000e200ff087b82 */ /* 0x000e680000000a00 */
[CC--:B------:R-:W-:Y:S02]  /*0710*/  @P1 IADD3 R13, PT, PT, R20.reuse, R21.reuse, RZ ;  /* 0x00000015140d1210 */ /* 0x0c0fe40007ffe0ff */
[----:B------:R-:W-:Y:S02]  /*0720*/  @P1 IADD3 R12, P2, PT, R20, R21, RZ ;  /* 0x00000015140c1210 */ /* 0x000fe40007f5e0ff */
[----:B------:R-:W2:Y:S02]  /*0730*/  @P1 LDC.64 R2, c[0x0][0x380] ;  /* 0x0000e000ff021b82 */ /* 0x000ea40000000a00 */
[----:B------:R-:W-:-:S06]  /*0740*/  @P1 IADD3.X R14, PT, PT, RZ, RZ, RZ, P2, !PT ;  /* 0x000000ffff0e1210 */ /* 0x000fcc00017fe4ff */
[----:B------:R-:W3:Y:S01]  /*0750*/  LDC.64 R4, c[0x0][0x380] ;  /* 0x0000e000ff047b82 */ /* 0x000ee20000000a00 */
[----:B0-----:R-:W-:-:S04]  /*0760*/  @P1 IMAD.WIDE.U32 R10, R13, 0x4, R10 ;  /* 0x000000040d0a1825 */ /* 0x001fc800078e000a */
[C---:B------:R-:W-:Y:S01]  /*0770*/  @P1 IMAD R13, R21.reuse, R17, R0 ;  /* 0x00000011150d1224 */ /* 0x040fe200078e0200 */
[----:B------:R-:W-:Y:S01]  /*0780*/  @P1 IADD3 R21, PT, PT, R21, 0x2, RZ ;  /* 0x0000000215151810 */ /* 0x000fe20007ffe0ff */
[----:B------:R-:W4:Y:S01]  /*0790*/  @P1 LDG.E R11, desc[UR4][R10.64] ;  /* 0x000000040a0b1981 */ /* 0x000f22000c1e1900 */
[----:B------:R-:W0:Y:S01]  /*07a0*/  LDC.64 R6, c[0x0][0x388] ;  /* 0x0000e200ff067b82 */ /* 0x000e220000000a00 */
[----:B-1----:R-:W-:Y:S01]  /*07b0*/  @P1 IMAD.WIDE R8, R13, 0x4, R8 ;  /* 0x000000040d081825 */ /* 0x002fe200078e0208 */
[----:B------:R-:W-:Y:S02]  /*07c0*/  @!P0 IADD3 R15, PT, PT, R20, R21, RZ ;  /* 0x00000015140f8210 */ /* 0x000fe40007ffe0ff */
[----:B--2---:R-:W-:Y:S01]  /*07d0*/  @P1 LEA R2, P2, R12, R2, 0x2 ;  /* 0x000000020c021211 */ /* 0x004fe200078410ff */
[----:B------:R-:W-:-:S03]  /*07e0*/  @!P0 IMAD R21, R21, R17, R0 ;  /* 0x0000001115158224 */ /* 0x000fc600078e0200 */
[----:B------:R-:W-:Y:S01]  /*07f0*/  @P1 LEA.HI.X R3, R12, R3, R14, 0x2, P2 ;  /* 0x000000030c031211 */ /* 0x000fe200010f140e */
[----:B------:R-:W-:Y:S01]  /*0800*/  @P1 IMAD.WIDE R12, R17, 0x4, R8 ;  /* 0x00000004110c1825 */ /* 0x000fe200078e0208 */
[----:B------:R-:W4:Y:S03]  /*0810*/  @P1 LDG.E R14, desc[UR4][R8.64] ;  /* 0x00000004080e1981 */ /* 0x000f26000c1e1900 */
[----:B---3--:R-:W-:Y:S01]  /*0820*/  @!P0 IMAD.WIDE.U32 R4, R15, 0x4, R4 ;  /* 0x000000040f048825 */ /* 0x008fe200078e0004 */
[----:B------:R-:W2:Y:S04]  /*0830*/  @P1 LDG.E R2, desc[UR4][R2.64+0x4] ;  /* 0x0000040402021981 */ /* 0x000ea8000c1e1900 */
[----:B------:R-:W2:Y:S01]  /*0840*/  @P1 LDG.E R12, desc[UR4][R12.64] ;  /* 0x000000040c0c1981 */ /* 0x000ea2000c1e1900 */
[----:B0-----:R-:W-:-:S03]  /*0850*/  @!P0 IMAD.WIDE R6, R21, 0x4, R6 ;  /* 0x0000000415068825 */ /* 0x001fc600078e0206 */
[----:B------:R-:W3:Y:S04]  /*0860*/  @!P0 LDG.E R5, desc[UR4][R4.64] ;  /* 0x0000000404058981 */ /* 0x000ee8000c1e1900 */
[----:B------:R-:W3:Y:S01]  /*0870*/  @!P0 LDG.E R6, desc[UR4][R6.64] ;  /* 0x0000000406068981 */ /* 0x000ee2000c1e1900 */
[----:B----4-:R-:W-:-:S04]  /*0880*/  @P1 FFMA R11, R11, R14, R24 ;  /* 0x0000000e0b0b1223 */ /* 0x010fc80000000018 */
[----:B--2---:R-:W-:-:S04]  /*0890*/  @P1 FFMA R24, R2, R12, R11 ;  /* 0x0000000c02181223 */ /* 0x004fc8000000000b */
[----:B---3--:R-:W-:-:S07]  /*08a0*/  @!P0 FFMA R24, R5, R6, R24 ;  /* 0x0000000605188223 */ /* 0x008fce0000000018 */
.L_x_17:
[----:B------:R-:W0:Y:S01]  /*08b0*/  LDC.64 R2, c[0x0][0x390] ;  /* 0x0000e400ff027b82 */ /* 0x000e220000000a00 */
[----:B------:R-:W-:-:S04]  /*08c0*/  IMAD R17, R16, R17, R0 ;  /* 0x0000001110117224 */ /* 0x000fc800078e0200 */
[----:B0-----:R-:W-:-:S05]  /*08d0*/  IMAD.WIDE R2, R17, 0x4, R2 ;  /* 0x0000000411027825 */ /* 0x001fca00078e0202 */
[----:B------:R-:W-:Y:S01]  /*08e0*/  STG.E desc[UR4][R2.64], R24 ;  /* 0x0000001802007986 */ /* 0x000fe2000c101904 */
[----:B------:R-:W-:Y:S05]  /*08f0*/  EXIT ;  /* 0x000000000000794d */ /* 0x000fea0003800000 */
.L_x_21:
        /* <DEDUP_REMOVED lines=16> */
.L_x_40:


//--------------------- .text.sumAxis1            --------------------------
	.section	.text.sumAxis1,"ax",@progbits
	.align	128
        .global         sumAxis1
        .type           sumAxis1,@function
        .size           sumAxis1,(.L_x_41 - sumAxis1)
        .other          sumAxis1,@"STO_CUDA_ENTRY STV_DEFAULT"
sumAxis1:
.text.sumAxis1:
[----:B------:R-:W-:Y:S01]  /*0000*/  LDC R1, c[0x0][0x37c] ;  /* 0x0000df00ff017b82 */ /* 0x000fe20000000800 */
[----:B------:R-:W0:Y:S07]  /*0010*/  S2R R3, SR_TID.X ;  /* 0x0000000000037919 */ /* 0x000e2e0000002100 */
[----:B------:R-:W0:Y:S01]  /*0020*/  S2UR UR4, SR_CTAID.X ;  /* 0x00000000000479c3 */ /* 0x000e220000002500 */
[----:B------:R-:W1:Y:S07]  /*0030*/  LDCU UR5, c[0x0][0x390] ;  /* 0x00007200ff0577ac */ /* 0x000e6e0008000800 */
[----:B------:R-:W0:Y:S02]  /*0040*/  LDC R2, c[0x0][0x360] ;  /* 0x0000d800ff027b82 */ /* 0x000e240000000800 */
[----:B0-----:R-:W-:-:S05]  /*0050*/  IMAD R2, R2, UR4, R3 ;  /* 0x0000000402027c24 */ /* 0x001fca000f8e0203 */
[----:B-1----:R-:W-:-:S13]  /*0060*/  ISETP.GE.AND P0, PT, R2, UR5, PT ;  /* 0x0000000502007c0c */ /* 0x002fda000bf06270 */
[----:B------:R-:W-:Y:S05]  /*0070*/  @P0 EXIT ;  /* 0x000000000000094d */ /* 0x000fea0003800000 */
[----:B------:R-:W0:Y:S01]  /*0080*/  LDCU UR7, c[0x0][0x394] ;  /* 0x00007280ff0777ac */ /* 0x000e220008000800 */
[----:B------:R-:W-:Y:S01]  /*0090*/  HFMA2 R0, -RZ, RZ, 0, 0 ;  /* 0x00000000ff007431 */ /* 0x000fe200000001ff */
[----:B------:R-:W1:Y:S01]  /*00a0*/  LDCU.64 UR12, c[0x0][0x358] ;  /* 0x00006b00ff0c77ac */ /* 0x000e620008000a00 */
[----:B0-----:R-:W-:-:S09]  /*00b0*/  UISETP.GE.AND UP0, UPT, UR7, 0x1, UPT ;  /* 0x000000010700788c */ /* 0x001fd2000bf06270 */
[----:B-1----:R-:W-:Y:S05]  /*00c0*/  BRA.U !UP0, `(.L_x_22) ;  /* 0x0000000508a87547 */ /* 0x002fea000b800000 */
[----:B------:R-:W-:Y:S02]  /*00d0*/  UISETP.GE.U32.AND UP1, UPT, UR7, 0x10, UPT ;  /* 0x000000100700788c */ /* 0x000fe4000bf26070 */
[----:B------:R-:W-:Y:S01]  /*00e0*/  IMAD R3, R2, UR7, RZ ;  /* 0x0000000702037c24 */ /* 0x000fe2000f8e02ff */
[----:B------:R-:W-:Y:S01]  /*00f0*/  ULOP3.LUT UR10, UR7, 0xf, URZ, 0xc0, !UPT ;  /* 0x0000000f070a7892 */ /* 0x000fe2000f8ec0ff */
[----:B------:R-:W-:Y:S01]  /*0100*/  MOV R0, RZ ;  /* 0x000000ff00007202 */ /* 0x000fe20000000f00 */
[----:B------:R-:W-:Y:S02]  /*0110*/  UMOV UR4, URZ ;  /* 0x000000ff00047c82 */ /* 0x000fe40008000000 */
[----:B------:R-:W-:Y:S02]  /*0120*/  UISETP.NE.AND UP0, UPT, UR10, URZ, UPT ;  /* 0x000000ff0a00728c */ /* 0x000fe4000bf05270 */
[----:B------:R-:W-:Y:S09]  /*0130*/  BRA.U !UP1, `(.L_x_23) ;  /* 0x0000000109b87547 */ /* 0x000ff2000b800000 */
[----:B------:R-:W0:Y:S01]  /*0140*/  LDCU.64 UR8, c[0x0][0x380] ;  /* 0x00007000ff0877ac */ /* 0x000e220008000a00 */
[----:B------:R-:W-:Y:S02]  /*0150*/  MOV R0, RZ ;  /* 0x000000ff00007202 */ /* 0x000fe40000000f00 */
[----:B------:R-:W-:Y:S01]  /*0160*/  MOV R6, R3 ;  /* 0x0000000300067202 */ /* 0x000fe20000000f00 */
[----:B------:R-:W-:Y:S02]  /*0170*/  ULOP3.LUT UR4, UR7, 0x7ffffff0, URZ, 0xc0, !UPT ;  /* 0x7ffffff007047892 */ /* 0x000fe4000f8ec0ff */
[----:B0-----:R-:W-:Y:S02]  /*0180*/  UIADD3 UR5, UP1, UPT, UR8, 0x20, URZ ;  /* 0x0000002008057890 */ /* 0x001fe4000ff3e0ff */
[----:B------:R-:W-:Y:S02]  /*0190*/  UIADD3 UR8, UPT, UPT, -UR4, URZ, URZ ;  /* 0x000000ff04087290 */ /* 0x000fe4000fffe1ff */
[----:B------:R-:W-:-:S12]  /*01a0*/  UIADD3.X UR6, UPT, UPT, URZ, UR9, URZ, UP1, !UPT ;  /* 0x00000009ff067290 */ /* 0x000fd80008ffe4ff */
.L_x_24:
[----:B------:R-:W-:Y:S02]  /*01b0*/  MOV R4, UR5 ;  /* 0x0000000500047c02 */ /* 0x000fe40008000f00 */
[----:B------:R-:W-:-:S03]  /*01c0*/  MOV R5, UR6 ;  /* 0x0000000600057c02 */ /* 0x000fc60008000f00 */
[----:B------:R-:W-:-:S05]  /*01d0*/  IMAD.WIDE R4, R6, 0x4, R4 ;  /* 0x0000000406047825 */ /* 0x000fca00078e0204 */
[----:B------:R-:W2:Y:S04]  /*01e0*/  LDG.E R15, desc[UR12][R4.64+-0x20] ;  /* 0xffffe00c040f7981 */ /* 0x000ea8000c1e1900 */
[----:B------:R-:W3:Y:S04]  /*01f0*/  LDG.E R16, desc[UR12][R4.64+-0x1c] ;  /* 0xffffe40c04107981 */ /* 0x000ee8000c1e1900 */
[----:B------:R-:W4:Y:S04]  /*0200*/  LDG.E R18, desc[UR12][R4.64+-0x18] ;  /* 0xffffe80c04127981 */ /* 0x000f28000c1e1900 */
[----:B------:R-:W5:Y:S04]  /*0210*/  LDG.E R20, desc[UR12][R4.64+-0x14] ;  /* 0xffffec0c04147981 */ /* 0x000f68000c1e1900 */
        /* <DEDUP_REMOVED lines=11> */
[----:B------:R-:W5:Y:S01]  /*02d0*/  LDG.E R14, desc[UR12][R4.64+0x1c] ;  /* 0x00001c0c040e7981 */ /* 0x000f62000c1e1900 */
[----:B------:R-:W-:Y:S01]  /*02e0*/  UIADD3 UR8, UPT, UPT, UR8, 0x10, URZ ;  /* 0x0000001008087890 */ /* 0x000fe2000fffe0ff */
[----:B------:R-:W-:-:S03]  /*02f0*/  IADD3 R6, PT, PT, R6, 0x10, RZ ;  /* 0x0000001006067810 */ /* 0x000fc60007ffe0ff */
[----:B------:R-:W-:Y:S01]  /*0300*/  UISETP.NE.AND UP1, UPT, UR8, URZ, UPT ;  /* 0x000000ff0800728c */ /* 0x000fe2000bf25270 */
[----:B--2---:R-:W-:-:S04]  /*0310*/  FADD R15, R15, R0 ;  /* 0x000000000f0f7221 */ /* 0x004fc80000000000 */
[----:B---3--:R-:W-:-:S04]  /*0320*/  FADD R15, R15, R16 ;  /* 0x000000100f0f7221 */ /* 0x008fc80000000000 */
[----:B----4-:R-:W-:-:S04]  /*0330*/  FADD R15, R15, R18 ;  /* 0x000000120f0f7221 */ /* 0x010fc80000000000 */
[----:B-----5:R-:W-:-:S04]  /*0340*/  FADD R15, R15, R20 ;  /* 0x000000140f0f7221 */ /* 0x020fc80000000000 */
[----:B------:R-:W-:-:S04]  /*0350*/  FADD R15, R15, R22 ;  /* 0x000000160f0f7221 */ /* 0x000fc80000000000 */
        /* <DEDUP_REMOVED lines=10> */
[----:B------:R-:W-:Y:S01]  /*0400*/  FADD R0, R7, R14 ;  /* 0x0000000e07007221 */ /* 0x000fe20000000000 */
[----:B------:R-:W-:Y:S06]  /*0410*/  BRA.U UP1, `(.L_x_24) ;  /* 0xfffffffd01647547 */ /* 0x000fec000b83ffff */
.L_x_23:
[----:B------:R-:W-:Y:S05]  /*0420*/  BRA.U !UP0, `(.L_x_22) ;  /* 0x0000000108d07547 */ /* 0x000fea000b800000 */
[----:B------:R-:W-:Y:S02]  /*0430*/  UISETP.GE.U32.AND UP0, UPT, UR10, 0x8, UPT ;  /* 0x000000080a00788c */ /* 0x000fe4000bf06070 */
[----:B------:R-:W-:-:S04]  /*0440*/  ULOP3.LUT UR6, UR7, 0x7, URZ, 0xc0, !UPT ;  /* 0x0000000707067892 */ /* 0x000fc8000f8ec0ff */
[----:B------:R-:W-:-:S03]  /*0450*/  UISETP.NE.AND UP1, UPT, UR6, URZ, UPT ;  /* 0x000000ff0600728c */ /* 0x000fc6000bf25270 */
[----:B------:R-:W-:Y:S08]  /*0460*/  BRA.U !UP0, `(.L_x_25) ;  /* 0x0000000108507547 */ /* 0x000ff0000b800000 */
[----:B------:R-:W0:Y:S01]  /*0470*/  LDC.64 R4, c[0x0][0x380] ;  /* 0x0000e000ff047b82 */ /* 0x000e220000000a00 */
[----:B------:R-:W-:-:S05]  /*0480*/  IADD3 R7, PT, PT, R3, UR4, RZ ;  /* 0x0000000403077c10 */ /* 0x000fca000fffe0ff */
[----:B0-----:R-:W-:-:S05]  /*0490*/  IMAD.WIDE R4, R7, 0x4, R4 ;  /* 0x0000000407047825 */ /* 0x001fca00078e0204 */
[----:B------:R-:W2:Y:S04]  /*04a0*/  LDG.E R7, desc[UR12][R4.64] ;  /* 0x0000000c04077981 */ /* 0x000ea8000c1e1900 */
[----:B------:R-:W3:Y:S04]  /*04b0*/  LDG.E R6, desc[UR12][R4.64+0x4] ;  /* 0x0000040c04067981 */ /* 0x000ee8000c1e1900 */
[----:B------:R-:W4:Y:S04]  /*04c0*/  LDG.E R9, desc[UR12][R4.64+0x8] ;  /* 0x0000080c04097981 */ /* 0x000f28000c1e1900 */
[----:B------:R-:W5:Y:S04]  /*04d0*/  LDG.E R11, desc[UR12][R4.64+0xc] ;  /* 0x00000c0c040b7981 */ /* 0x000f68000c1e1900 */
[----:B------:R-:W5:Y:S04]  /*04e0*/  LDG.E R13, desc[UR12][R4.64+0x10] ;  /* 0x0000100c040d7981 */ /* 0x000f68000c1e1900 */
[----:B------:R-:W5:Y:S04]  /*04f0*/  LDG.E R15, desc[UR12][R4.64+0x14] ;  /* 0x0000140c040f7981 */ /* 0x000f68000c1e1900 */
[----:B------:R-:W5:Y:S04]  /*0500*/  LDG.E R17, desc[UR12][R4.64+0x18] ;  /* 0x0000180c04117981 */ /* 0x000f68000c1e1900 */
[----:B------:R-:W5:Y:S01]  /*0510*/  LDG.E R19, desc[UR12][R4.64+0x1c] ;  /* 0x00001c0c04137981 */ /* 0x000f62000c1e1900 */
[----:B------:R-:W-:Y:S01]  /*0520*/  UIADD3 UR4, UPT, UPT, UR4, 0x8, URZ ;  /* 0x0000000804047890 */ /* 0x000fe2000fffe0ff */
[----:B--2---:R-:W-:-:S04]  /*0530*/  FADD R7, R0, R7 ;  /* 0x0000000700077221 */ /* 0x004fc80000000000 */
[----:B---3--:R-:W-:-:S04]  /*0540*/  FADD R6, R7, R6 ;  /* 0x0000000607067221 */ /* 0x008fc80000000000 */
[----:B----4-:R-:W-:-:S04]  /*0550*/  FADD R6, R6, R9 ;  /* 0x0000000906067221 */ /* 0x010fc80000000000 */
[----:B-----5:R-:W-:-:S04]  /*0560*/  FADD R6, R6, R11 ;  /* 0x0000000b06067221 */ /* 0x020fc80000000000 */
[----:B------:R-:W-:-:S04]  /*0570*/  FADD R6, R6, R13 ;  /* 0x0000000d06067221 */ /* 0x000fc80000000000 */
[----:B------:R-:W-:-:S04]  /*0580*/  FADD R6, R6, R15 ;  /* 0x0000000f06067221 */ /* 0x000fc80000000000 */
[----:B------:R-:W-:-:S04]  /*0590*/  FADD R6, R6, R17 ;  /* 0x0000001106067221 */ /* 0x000fc80000000000 */
[----:B------:R-:W-:-:S07]  /*05a0*/  FADD R0, R6, R19 ;  /* 0x0000001306007221 */ /* 0x000fce0000000000 */
.L_x_25:
        /* <DEDUP_REMOVED lines=11> */
[----:B------:R-:W5:Y:S01]  /*0660*/  LDG.E R11, desc[UR12][R4.64+0xc] ;  /* 0x00000c0c040b7981 */ /* 0x000f62000c1e1900 */
[----:B------:R-:W-:Y:S01]  /*0670*/  UIADD3 UR4, UPT, UPT, UR4, 0x4, URZ ;  /* 0x0000000404047890 */ /* 0x000fe2000fffe0ff */
[----:B--2---:R-:W-:-:S04]  /*0680*/  FADD R7, R0, R7 ;  /* 0x0000000700077221 */ /* 0x004fc80000000000 */
[----:B---3--:R-:W-:-:S04]  /*0690*/  FADD R6, R7, R6 ;  /* 0x0000000607067221 */ /* 0x008fc80000000000 */
[----:B----4-:R-:W-:-:S04]  /*06a0*/  FADD R6, R6, R9 ;  /* 0x0000000906067221 */ /* 0x010fc80000000000 */
[----:B-----5:R-:W-:-:S07]  /*06b0*/  FADD R0, R6, R11 ;  /* 0x0000000b06007221 */ /* 0x020fce0000000000 */
.L_x_26:
[----:B------:R-:W-:Y:S05]  /*06c0*/  BRA.U !UP1, `(.L_x_22) ;  /* 0x0000000109287547 */ /* 0x000fea000b800000 */
[----:B------:R-:W0:Y:S01]  /*06d0*/  LDC.64 R6, c[0x0][0x380] ;  /* 0x0000e000ff067b82 */ /* 0x000e220000000a00 */
[----:B------:R-:W-:Y:S01]  /*06e0*/  IADD3 R3, PT, PT, R3, UR4, RZ ;  /* 0x0000000403037c10 */ /* 0x000fe2000fffe0ff */
[----:B------:R-:W-:-:S12]  /*06f0*/  UIADD3 UR5, UPT, UPT, -UR5, URZ, URZ ;  /* 0x000000ff05057290 */ /* 0x000fd8000fffe1ff */
.L_x_27:
[----:B0-----:R-:W-:-:S06]  /*0700*/  IMAD.WIDE R4, R3, 0x4, R6 ;  /* 0x0000000403047825 */ /* 0x001fcc00078e0206 */
[----:B------:R-:W2:Y:S01]  /*0710*/  LDG.E R5, desc[UR12][R4.64] ;  /* 0x0000000c04057981 */ /* 0x000ea2000c1e1900 */
[----:B------:R-:W-:Y:S01]  /*0720*/  UIADD3 UR5, UPT, UPT, UR5, 0x1, URZ ;  /* 0x0000000105057890 */ /* 0x000fe2000fffe0ff */
[----:B------:R-:W-:-:S03]  /*0730*/  IADD3 R3, PT, PT, R3, 0x1, RZ ;  /* 0x0000000103037810 */ /* 0x000fc60007ffe0ff */
[----:B------:R-:W-:Y:S01]  /*0740*/  UISETP.NE.AND UP0, UPT, UR5, URZ, UPT ;  /* 0x000000ff0500728c */ /* 0x000fe2000bf05270 */
[----:B--2---:R-:W-:-:S08]  /*0750*/  FADD R0, R5, R0 ;  /* 0x0000000005007221 */ /* 0x004fd00000000000 */
[----:B------:R-:W-:Y:S05]  /*0760*/  BRA.U UP0, `(.L_x_27) ;  /* 0xfffffffd00e47547 */ /* 0x000fea000b83ffff */
.L_x_22:
[----:B------:R-:W0:Y:S02]  /*0770*/  LDC.64 R4, c[0x0][0x388] ;  /* 0x0000e200ff047b82 */ /* 0x000e240000000a00 */
[----:B0-----:R-:W-:-:S05]  /*0780*/  IMAD.WIDE R2, R2, 0x4, R4 ;  /* 0x0000000402027825 */ /* 0x001fca00078e0204 */
[----:B------:R-:W-:Y:S01]  /*0790*/  STG.E desc[UR12][R2.64], R0 ;  /* 0x0000000002007986 */ /* 0x000fe2000c10190c */
[----:B------:R-:W-:Y:S05]  /*07a0*/  EXIT ;  /* 0x000000000000794d */ /* 0x000fea0003800000 */
.L_x_28:
        /* <DEDUP_REMOVED lines=13> */
.L_x_41:


//--------------------- .text.sumAxis0            --------------------------
	.section	.text.sumAxis0,"ax",@progbits
	.align	128
        .global         sumAxis0
        .type           sumAxis0,@function
        .size           sumAxis0,(.L_x_42 - sumAxis0)
        .other          sumAxis0,@"STO_CUDA_ENTRY STV_DEFAULT"
sumAxis0:
.text.sumAxis0:
[----:B------:R-:W-:Y:S01]  /*0000*/  LDC R1, c[0x0][0x37c] ;  /* 0x0000df00ff017b82 */ /* 0x000fe20000000800 */
[----:B------:R-:W0:Y:S07]  /*0010*/  S2R R3, SR_TID.X ;  /* 0x0000000000037919 */ /* 0x000e2e0000002100 */
[----:B------:R-:W0:Y:S08]  /*0020*/  S2UR UR4, SR_CTAID.X ;  /* 0x00000000000479c3 */ /* 0x000e300000002500 */
[----:B------:R-:W0:Y:S08]  /*0030*/  LDC R0, c[0x0][0x360] ;  /* 0x0000d800ff007b82 */ /* 0x000e300000000800 */
[----:B------:R-:W1:Y:S01]  /*0040*/  LDC R17, c[0x0][0x394] ;  /* 0x0000e500ff117b82 */ /* 0x000e620000000800 */
[----:B0-----:R-:W-:-:S05]  /*0050*/  IMAD R0, R0, UR4, R3 ;  /* 0x0000000400007c24 */ /* 0x001fca000f8e0203 */
[----:B-1----:R-:W-:-:S13]  /*0060*/  ISETP.GE.AND P0, PT, R0, R17, PT ;  /* 0x000000110000720c */ /* 0x002fda0003f06270 */
[----:B------:R-:W-:Y:S05]  /*0070*/  @P0 EXIT ;  /* 0x000000000000094d */ /* 0x000fea0003800000 */
[----:B------:R-:W0:Y:S01]  /*0080*/  LDCU UR5, c[0x0][0x390] ;  /* 0x00007200ff0577ac */ /* 0x000e220008000800 */
[----:B------:R-:W-:Y:S01]  /*0090*/  HFMA2 R16, -RZ, RZ, 0, 0 ;  /* 0x00000000ff107431 */ /* 0x000fe200000001ff */
[----:B------:R-:W1:Y:S01]  /*00a0*/  LDCU.64 UR8, c[0x0][0x358] ;  /* 0x00006b00ff0877ac */ /* 0x000e620008000a00 */
[----:B0-----:R-:W-:-:S09]  /*00b0*/  UISETP.GE.AND UP0, UPT, UR5, 0x1, UPT ;  /* 0x000000010500788c */ /* 0x001fd2000bf06270 */
[----:B-1----:R-:W-:Y:S05]  /*00c0*/  BRA.U !UP0, `(.L_x_29) ;  /* 0x0000000508f87547 */ /* 0x002fea000b800000 */
[----:B------:R-:W-:Y:S01]  /*00d0*/  UISETP.GE.U32.AND UP1, UPT, UR5, 0x10, UPT ;  /* 0x000000100500788c */ /* 0x000fe2000bf26070 */
[----:B------:R-:W-:Y:S01]  /*00e0*/  MOV R16, RZ ;  /* 0x000000ff00107202 */ /* 0x000fe20000000f00 */
[----:B------:R-:W-:Y:S01]  /*00f0*/  ULOP3.LUT UR6, UR5, 0xf, URZ, 0xc0, !UPT ;  /* 0x0000000f05067892 */ /* 0x000fe2000f8ec0ff */
[----:B------:R-:W-:-:S03]  /*0100*/  UMOV UR4, URZ ;  /* 0x000000ff00047c82 */ /* 0x000fc60008000000 */
[----:B------:R-:W-:-:S03]  /*0110*/  UISETP.NE.AND UP0, UPT, UR6, URZ, UPT ;  /* 0x000000ff0600728c */ /* 0x000fc6000bf05270 */
[----:B------:R-:W-:Y:S08]  /*0120*/  BRA.U !UP1, `(.L_x_30) ;  /* 0x0000000109e47547 */ /* 0x000ff0000b800000 */
[----:B------:R-:W-:Y:S01]  /*0130*/  ULOP3.LUT UR4, UR5, 0x7ffffff0, URZ, 0xc0, !UPT ;  /* 0x7ffffff005047892 */ /* 0x000fe2000f8ec0ff */
[----:B------:R-:W-:Y:S02]  /*0140*/  MOV R16, RZ ;  /* 0x000000ff00107202 */ /* 0x000fe40000000f00 */
[----:B------:R-:W-:Y:S01]  /*0150*/  MOV R18, R0 ;  /* 0x0000000000127202 */ /* 0x000fe20000000f00 */
[----:B------:R-:W-:-:S12]  /*0160*/  UIADD3 UR7, UPT, UPT, -UR4, URZ, URZ ;  /* 0x000000ff04077290 */ /* 0x000fd8000fffe1ff */
.L_x_31:
[----:B------:R-:W0:Y:S02]  /*0170*/  LDC.64 R4, c[0x0][0x380] ;  /* 0x0000e000ff047b82 */ /* 0x000e240000000a00 */
[----:B0-----:R-:W-:-:S05]  /*0180*/  IMAD.WIDE R4, R18, 0x4, R4 ;  /* 0x0000000412047825 */ /* 0x001fca00078e0204 */
[----:B------:R-:W2:Y:S01]  /*0190*/  LDG.E R25, desc[UR8][R4.64] ;  /* 0x0000000804197981 */ /* 0x000ea2000c1e1900 */
[----:B------:R-:W-:-:S05]  /*01a0*/  IMAD.WIDE R6, R17, 0x4, R4 ;  /* 0x0000000411067825 */ /* 0x000fca00078e0204 */
[----:B------:R0:W3:Y:S01]  /*01b0*/  LDG.E R23, desc[UR8][R6.64] ;  /* 0x0000000806177981 */ /* 0x0000e2000c1e1900 */
[----:B------:R-:W-:-:S05]  /*01c0*/  IMAD.WIDE R8, R17, 0x4, R6 ;  /* 0x0000000411087825 */ /* 0x000fca00078e0206 */
[----:B------:R1:W4:Y:S01]  /*01d0*/  LDG.E R22, desc[UR8][R8.64] ;  /* 0x0000000808167981 */ /* 0x000322000c1e1900 */
[----:B------:R-:W-:-:S05]  /*01e0*/  IMAD.WIDE R12, R17, 0x4, R8 ;  /* 0x00000004110c7825 */ /* 0x000fca00078e0208 */
[----:B------:R-:W5:Y:S01]  /*01f0*/  LDG.E R21, desc[UR8][R12.64] ;  /* 0x000000080c157981 */ /* 0x000f62000c1e1900 */
[----:B------:R-:W-:-:S05]  /*0200*/  IMAD.WIDE R14, R17, 0x4, R12 ;  /* 0x00000004110e7825 */ /* 0x000fca00078e020c */
[----:B------:R-:W5:Y:S01]  /*0210*/  LDG.E R20, desc[UR8][R14.64] ;  /* 0x000000080e147981 */ /* 0x000f62000c1e1900 */
[----:B------:R-:W-:-:S05]  /*0220*/  IMAD.WIDE R2, R17, 0x4, R14 ;  /* 0x0000000411027825 */ /* 0x000fca00078e020e */
[----:B------:R1:W5:Y:S01]  /*0230*/  LDG.E R19, desc[UR8][R2.64] ;  /* 0x0000000802137981 */ /* 0x000362000c1e1900 */
[----:B------:R-:W-:-:S05]  /*0240*/  IMAD.WIDE R26, R17, 0x4, R2 ;  /* 0x00000004111a7825 */ /* 0x000fca00078e0202 */
[----:B------:R1:W5:Y:S01]  /*0250*/  LDG.E R24, desc[UR8][R26.64] ;  /* 0x000000081a187981 */ /* 0x000362000c1e1900 */
[----:B------:R-:W-:-:S05]  /*0260*/  IMAD.WIDE R10, R17, 0x4, R26 ;  /* 0x00000004110a7825 */ /* 0x000fca00078e021a */
[----:B------:R1:W5:Y:S01]  /*0270*/  LDG.E R28, desc[UR8][R10.64] ;  /* 0x000000080a1c7981 */ /* 0x000362000c1e1900 */
[----:B0-----:R-:W-:-:S04]  /*0280*/  IMAD.WIDE R6, R17, 0x4, R10 ;  /* 0x0000000411067825 */ /* 0x001fc800078e020a */
[C---:B-1----:R-:W-:Y:S02]  /*0290*/  IMAD.WIDE R8, R17.reuse, 0x4, R6 ;  /* 0x0000000411087825 */ /* 0x042fe400078e0206 */
[----:B------:R-:W5:Y:S02]  /*02a0*/  LDG.E R6, desc[UR8][R6.64] ;  /* 0x0000000806067981 */ /* 0x000f64000c1e1900 */
[C---:B------:R-:W-:Y:S02]  /*02b0*/  IMAD.WIDE R2, R17.reuse, 0x4, R8 ;  /* 0x0000000411027825 */ /* 0x040fe400078e0208 */
[----:B------:R-:W5:Y:S02]  /*02c0*/  LDG.E R8, desc[UR8][R8.64] ;  /* 0x0000000808087981 */ /* 0x000f64000c1e1900 */
[C---:B------:R-:W-:Y:S02]  /*02d0*/  IMAD.WIDE R4, R17.reuse, 0x4, R2 ;  /* 0x0000000411047825 */ /* 0x040fe400078e0202 */
[----:B------:R-:W5:Y:S02]  /*02e0*/  LDG.E R29, desc[UR8][R2.64] ;  /* 0x00000008021d7981 */ /* 0x000f64000c1e1900 */
[----:B------:R-:W-:-:S02]  /*02f0*/  IMAD.WIDE R12, R17, 0x4, R4 ;  /* 0x00000004110c7825 */ /* 0x000fc400078e0204 */
[----:B------:R-:W5:Y:S02]  /*0300*/  LDG.E R4, desc[UR8][R4.64] ;  /* 0x0000000804047981 */ /* 0x000f64000c1e1900 */
[C---:B------:R-:W-:Y:S02]  /*0310*/  IMAD.WIDE R14, R17.reuse, 0x4, R12 ;  /* 0x00000004110e7825 */ /* 0x040fe400078e020c */
[----:B------:R-:W5:Y:S02]  /*0320*/  LDG.E R12, desc[UR8][R12.64] ;  /* 0x000000080c0c7981 */ /* 0x000f64000c1e1900 */
[C---:B------:R-:W-:Y:S02]  /*0330*/  IMAD.WIDE R26, R17.reuse, 0x4, R14 ;  /* 0x00000004111a7825 */ /* 0x040fe400078e020e */
[----:B------:R-:W5:Y:S02]  /*0340*/  LDG.E R14, desc[UR8][R14.64] ;  /* 0x000000080e0e7981 */ /* 0x000f64000c1e1900 */
[----:B------:R-:W-:-:S02]  /*0350*/  IMAD.WIDE R10, R17, 0x4, R26 ;  /* 0x00000004110a7825 */ /* 0x000fc400078e021a */
[----:B------:R-:W5:Y:S04]  /*0360*/  LDG.E R26, desc[UR8][R26.64] ;  /* 0x000000081a1a7981 */ /* 0x000f68000c1e1900 */
[----:B------:R-:W5:Y:S01]  /*0370*/  LDG.E R10, desc[UR8][R10.64] ;  /* 0x000000080a0a7981 */ /* 0x000f62000c1e1900 */
[----:B------:R-:W-:-:S04]  /*0380*/  UIADD3 UR7, UPT, UPT, UR7, 0x10, URZ ;  /* 0x0000001007077890 */ /* 0x000fc8000fffe0ff */
[----:B------:R-:W-:Y:S01]  /*0390*/  UISETP.NE.AND UP1, UPT, UR7, URZ, UPT ;  /* 0x000000ff0700728c */ /* 0x000fe2000bf25270 */
[----:B------:R-:W-:Y:S01]  /*03a0*/  LEA R18, R17, R18, 0x4 ;  /* 0x0000001211127211 */ /* 0x000fe200078e20ff */
        /* <DEDUP_REMOVED lines=17> */
.L_x_30:
[----:B------:R-:W-:Y:S05]  /*04c0*/  BRA.U !UP0, `(.L_x_29) ;  /* 0x0000000108f87547 */ /* 0x000fea000b800000 */
[----:B------:R-:W-:Y:S02]  /*04d0*/  UISETP.GE.U32.AND UP0, UPT, UR6, 0x8, UPT ;  /* 0x000000080600788c */ /* 0x000fe4000bf06070 */
[----:B------:R-:W-:-:S04]  /*04e0*/  ULOP3.LUT UR7, UR5, 0x7, URZ, 0xc0, !UPT ;  /* 0x0000000705077892 */ /* 0x000fc8000f8ec0ff */
[----:B------:R-:W-:-:S03]  /*04f0*/  UISETP.NE.AND UP1, UPT, UR7, URZ, UPT ;  /* 0x000000ff0700728c */ /* 0x000fc6000bf25270 */
[----:B------:R-:W-:Y:S08]  /*0500*/  BRA.U !UP0, `(.L_x_32) ;  /* 0x00000001086c7547 */ /* 0x000ff0000b800000 */
[----:B------:R-:W0:Y:S01]  /*0510*/  LDC.64 R2, c[0x0][0x380] ;  /* 0x0000e000ff027b82 */ /* 0x000e220000000a00 */
[----:B------:R-:W-:-:S04]  /*0520*/  IMAD R5, R17, UR4, R0 ;  /* 0x0000000411057c24 */ /* 0x000fc8000f8e0200 */
[----:B0-----:R-:W-:-:S04]  /*0530*/  IMAD.WIDE R2, R5, 0x4, R2 ;  /* 0x0000000405027825 */ /* 0x001fc800078e0202 */
[C---:B------:R-:W-:Y:S02]  /*0540*/  IMAD.WIDE R4, R17.reuse, 0x4, R2 ;  /* 0x0000000411047825 */ /* 0x040fe400078e0202 */
[----:B------:R-:W2:Y:S02]  /*0550*/  LDG.E R3, desc[UR8][R2.64] ;  /* 0x0000000802037981 */ /* 0x000ea4000c1e1900 */
[C---:B------:R-:W-:Y:S02]  /*0560*/  IMAD.WIDE R6, R17.reuse, 0x4, R4 ;  /* 0x0000000411067825 */ /* 0x040fe400078e0204 */
[----:B------:R-:W3:Y:S02]  /*0570*/  LDG.E R4, desc[UR8][R4.64] ;  /* 0x0000000804047981 */ /* 0x000ee4000c1e1900 */
[C---:B------:R-:W-:Y:S02]  /*0580*/  IMAD.WIDE R8, R17.reuse, 0x4, R6 ;  /* 0x0000000411087825 */ /* 0x040fe400078e0206 */
[----:B------:R-:W4:Y:S02]  /*0590*/  LDG.E R6, desc[UR8][R6.64] ;  /* 0x0000000806067981 */ /* 0x000f24000c1e1900 */
        /* <DEDUP_REMOVED lines=18> */
.L_x_32:
        /* <DEDUP_REMOVED lines=12> */
[----:B------:R-:W-:Y:S02]  /*0780*/  IMAD.WIDE R8, R17, 0x4, R6 ;  /* 0x0000000411087825 */ /* 0x000fe400078e0206 */
[----:B------:R-:W4:Y:S04]  /*0790*/  LDG.E R7, desc[UR8][R6.64] ;  /* 0x0000000806077981 */ /* 0x000f28000c1e1900 */
[----:B------:R-:W5:Y:S01]  /*07a0*/  LDG.E R9, desc[UR8][R8.64] ;  /* 0x0000000808097981 */ /* 0x000f62000c1e1900 */
[----:B------:R-:W-:Y:S01]  /*07b0*/  UIADD3 UR4, UPT, UPT, UR4, 0x4, URZ ;  /* 0x0000000404047890 */ /* 0x000fe2000fffe0ff */
[----:B--2---:R-:W-:-:S04]  /*07c0*/  FADD R16, R16, R3 ;  /* 0x0000000310107221 */ /* 0x004fc80000000000 */
[----:B---3--:R-:W-:-:S04]  /*07d0*/  FADD R16, R16, R5 ;  /* 0x0000000510107221 */ /* 0x008fc80000000000 */
[----:B----4-:R-:W-:-:S04]  /*07e0*/  FADD R16, R16, R7 ;  /* 0x0000000710107221 */ /* 0x010fc80000000000 */
[----:B-----5:R-:W-:-:S07]  /*07f0*/  FADD R16, R16, R9 ;  /* 0x0000000910107221 */ /* 0x020fce0000000000 */
.L_x_33:
[----:B------:R-:W-:Y:S05]  /*0800*/  BRA.U !UP1, `(.L_x_29) ;  /* 0x0000000109287547 */ /* 0x000fea000b800000 */
[----:B------:R-:W0:Y:S01]  /*0810*/  LDC.64 R4, c[0x0][0x380] ;  /* 0x0000e000ff047b82 */ /* 0x000e220000000a00 */
[----:B------:R-:W-:Y:S01]  /*0820*/  IMAD R6, R17, UR4, R0 ;  /* 0x0000000411067c24 */ /* 0x000fe2000f8e0200 */
[----:B------:R-:W-:-:S12]  /*0830*/  UIADD3 UR5, UPT, UPT, -UR5, URZ, URZ ;  /* 0x000000ff05057290 */ /* 0x000fd8000fffe1ff */
.L_x_34:
[----:B0-----:R-:W-:-:S06]  /*0840*/  IMAD.WIDE R2, R6, 0x4, R4 ;  /* 0x0000000406027825 */ /* 0x001fcc00078e0204 */
[----:B------:R-:W2:Y:S01]  /*0850*/  LDG.E R3, desc[UR8][R2.64] ;  /* 0x0000000802037981 */ /* 0x000ea2000c1e1900 */
[----:B------:R-:W-:Y:S01]  /*0860*/  UIADD3 UR5, UPT, UPT, UR5, 0x1, URZ ;  /* 0x0000000105057890 */ /* 0x000fe2000fffe0ff */
[----:B------:R-:W-:-:S03]  /*0870*/  IADD3 R6, PT, PT, R6, R17, RZ ;  /* 0x0000001106067210 */ /* 0x000fc60007ffe0ff */
[----:B------:R-:W-:Y:S01]  /*0880*/  UISETP.NE.AND UP0, UPT, UR5, URZ, UPT ;  /* 0x000000ff0500728c */ /* 0x000fe2000bf05270 */
[----:B--2---:R-:W-:-:S08]  /*0890*/  FADD R16, R3, R16 ;  /* 0x0000001003107221 */ /* 0x004fd00000000000 */
[----:B------:R-:W-:Y:S05]  /*08a0*/  BRA.U UP0, `(.L_x_34) ;  /* 0xfffffffd00e47547 */ /* 0x000fea000b83ffff */
.L_x_29:
[----:B------:R-:W0:Y:S02]  /*08b0*/  LDC.64 R2, c[0x0][0x388] ;  /* 0x0000e200ff027b82 */ /* 0x000e240000000a00 */
[----:B0-----:R-:W-:-:S05]  /*08c0*/  IMAD.WIDE R2, R0, 0x4, R2 ;  /* 0x0000000400027825 */ /* 0x001fca00078e0202 */
[----:B------:R-:W-:Y:S01]  /*08d0*/  STG.E desc[UR8][R2.64], R16 ;  /* 0x0000001002007986 */ /* 0x000fe2000c101908 */
[----:B------:R-:W-:Y:S05]  /*08e0*/  EXIT ;  /* 0x000000000000794d */ /* 0x000fea0003800000 */
.L_x_35:
        /* <DEDUP_REMOVED lines=9> */
.L_x_42:


//--------------------- .text.transpose2D         --------------------------
	.section	.text.transpose2D,"ax",@progbits
	.align	128
        .global         transpose2D
        .type           transpose2D,@function
        .size           transpose2D,(.L_x_43 - transpose2D)
        .other          transpose2D,@"STO_CUDA_ENTRY STV_DEFAULT"
transpose2D:
.text.transpose2D:
        /* <DEDUP_REMOVED lines=15> */
[----:B------:R-:W-:-:S04]  /*00f0*/  IMAD R5, R0, UR7, R7 ;  /* 0x0000000700057c24 */ /* 0x000fc8000f8e0207 */
[----:B0-----:R-:W-:Y:S02]  /*0100*/  IMAD.WIDE R2, R5, 0x4, R2 ;  /* 0x0000000405027825 */ /* 0x001fe400078e0202 */
[----:B------:R-:W0:Y:S04]  /*0110*/  LDC.64 R4, c[0x0][0x388] ;  /* 0x0000e200ff047b82 */ /* 0x000e280000000a00 */
[----:B-1----:R-:W2:Y:S01]  /*0120*/  LDG.E R3, desc[UR4][R2.64] ;  /* 0x0000000402037981 */ /* 0x002ea2000c1e1900 */
[----:B------:R-:W-:-:S04]  /*0130*/  IMAD R7, R7, UR6, R0 ;  /* 0x0000000607077c24 */ /* 0x000fc8000f8e0200 */
[----:B0-----:R-:W-:-:S05]  /*0140*/  IMAD.WIDE R4, R7, 0x4, R4 ;  /* 0x0000000407047825 */ /* 0x001fca00078e0204 */
[----:B--2---:R-:W-:Y:S01]  /*0150*/  STG.E desc[UR4][R4.64], R3 ;  /* 0x0000000304007986 */ /* 0x004fe2000c101904 */
[----:B------:R-:W-:Y:S05]  /*0160*/  EXIT ;  /* 0x000000000000794d */ /* 0x000fea0003800000 */
.L_x_36:
        /* <DEDUP_REMOVED lines=9> */
.L_x_43:


//--------------------- .nv.shared.reserved.0     --------------------------
	.section	.nv.shared.reserved.0,"aw",@nobits
	.weak		__nv_reservedSMEM_offset_0_alias
	.size		__nv_reservedSMEM_offset_0_alias, 0, 64
	.other		__nv_reservedSMEM_offset_0_alias,@"STO_CUDA_RESERVED_SHARED STV_DEFAULT"
__nv_reservedSMEM_offset_0_alias:
	.zero		0
	.zero		64


//--------------------- .nv.constant0.sliceKernel --------------------------
	.section	.nv.constant0.sliceKernel,"a",@progbits
	.sectionflags	@""
	.align	4
.nv.constant0.sliceKernel:
	.zero		948


//--------------------- .nv.constant0.zeroPadKernel --------------------------
	.section	.nv.constant0.zeroPadKernel,"a",@progbits
	.sectionflags	@""
	.align	4
.nv.constant0.zeroPadKernel:
	.zero		932


//--------------------- .nv.constant0.addBias2D   --------------------------
	.section	.nv.constant0.addBias2D,"a",@progbits
	.sectionflags	@""
	.align	4
.nv.constant0.addBias2D:
	.zero		928


//--------------------- .nv.constant0.matmul2D    --------------------------
	.section	.nv.constant0.matmul2D,"a",@progbits
	.sectionflags	@""
	.align	4
.nv.constant0.matmul2D:
	.zero		932


//--------------------- .nv.constant0.sumAxis1    --------------------------
	.section	.nv.constant0.sumAxis1,"a",@progbits
	.sectionflags	@""
	.align	4
.nv.constant0.sumAxis1:
	.zero		920


//--------------------- .nv.constant0.sumAxis0    --------------------------
	.section	.nv.constant0.sumAxis0,"a",@progbits
	.sectionflags	@""
	.align	4
.nv.constant0.sumAxis0:
	.zero		920


//--------------------- .nv.constant0.transpose2D --------------------------
	.section	.nv.constant0.transpose2D,"a",@progbits
	.sectionflags	@""
	.align	4
.nv.constant0.transpose2D:
	.zero		920


//--------------------- SYMBOLS --------------------------

	.type		.nv.reservedSmem.offset0,@object
	.size		.nv.reservedSmem.offset0,0x4
